	.target	sm_90a

	.elftype	@"ET_EXEC"


//--------------------- .note.nv.tkinfo           --------------------------
	.section	.note.nv.tkinfo,"",@"SHT_NOTE"
	.sectionflags	@"SHF_NOTE_NV_TKINFO"
	.tkinfo
        /*0018*/ 	.word	0x00000002
        /*0030*/ 	.string	""
        /*0030*/ 	.string	"ptxas"
        /*0030*/ 	.string	"Cuda compilation tools, release 13.0, V13.0.88"
        /*0030*/ 	.string	"Build cuda_13.0.r13.0/compiler.36424714_0"
        /*0030*/ 	.string	"-arch sm_90a -m 64 "



//--------------------- .note.nv.cuinfo           --------------------------
	.section	.note.nv.cuinfo,"",@"SHT_NOTE"
	.sectionflags	@"SHF_NOTE_NV_CUINFO"
        /*0018*/ 	.short	0x0002
        /*001a*/ 	.short	0x005a
        /*001c*/ 	.short	0x0082
	.zero		2


//--------------------- .nv.info                  --------------------------
	.section	.nv.info,"",@"SHT_CUDA_INFO"
	.align	4


	//----- nvinfo : EIATTR_REGCOUNT
	.align		4
        /*0000*/ 	.byte	0x04, 0x2f
        /*0002*/ 	.short	(.L_15 - .L_14)
	.align		4
.L_14:
        /*0004*/ 	.word	index@(_ZN7cutlass13device_kernelINS_4gemm6kernel13GemmUniversalIN4cute5tupleIJiiiiEEENS1_10collective13CollectiveMmaINS1_34MainloopSm90TmaGmmaWarpSpecializedILi4ENS5_IJNS4_1CILi1EEESB_SB_EEENS1_32KernelTmaWarpSpecializedPingpongEEENS5_IJNSA_ILi64EEENSA_ILi160EEENSA_ILi128EEEEEENS_10bfloat16_tENS5_IJlSB_lEEESJ_SK_NS4_8TiledMMAINS4_8MMA_AtomIJNS4_4SM904GMMA27MMA_64x32x16_F32BF16BF16_SSILNSO_5MajorE0ELSQ_0ELNSO_7ScaleInE1ELSR_1EEEEEENS4_6LayoutISC_NS5_IJNSA_ILi0EEESV_SV_EEEEENS5_IJNS4_10UnderscoreESY_SY_EEEEENS4_13SM90_TMA_LOADENS4_14ComposedLayoutINS4_7SwizzleILi3ELi4ELi3EEENS4_18smem_ptr_flag_bitsILi16EEENSU_INS5_IJNSA_ILi8EEESF_EEENS5_IJSF_SB_EEEEEEEvNS4_8identityES11_S1B_vS1C_EENS_8epilogue10collective6detail29Sm90TmaWarpSpecializedAdapterINS1F_15DefaultEpilogueISJ_SK_SK_NS1E_6thread17LinearCombinationISJ_Li1EffLNS1J_9ScaleType4KindE0ELNS_15FloatRoundStyleE2ESJ_EENS1_15EpilogueDefaultEEEEEvvEEEEvNT_6ParamsE)
        /*0008*/ 	.word	0x000000a8


	//----- nvinfo : EIATTR_FRAME_SIZE
	.align		4
.L_15:
        /*000c*/ 	.byte	0x04, 0x11
        /*000e*/ 	.short	(.L_17 - .L_16)
	.align		4
.L_16:
        /*0010*/ 	.word	index@(_ZN7cutlass13device_kernelINS_4gemm6kernel13GemmUniversalIN4cute5tupleIJiiiiEEENS1_10collective13CollectiveMmaINS1_34MainloopSm90TmaGmmaWarpSpecializedILi4ENS5_IJNS4_1CILi1EEESB_SB_EEENS1_32KernelTmaWarpSpecializedPingpongEEENS5_IJNSA_ILi64EEENSA_ILi160EEENSA_ILi128EEEEEENS_10bfloat16_tENS5_IJlSB_lEEESJ_SK_NS4_8TiledMMAINS4_8MMA_AtomIJNS4_4SM904GMMA27MMA_64x32x16_F32BF16BF16_SSILNSO_5MajorE0ELSQ_0ELNSO_7ScaleInE1ELSR_1EEEEEENS4_6LayoutISC_NS5_IJNSA_ILi0EEESV_SV_EEEEENS5_IJNS4_10UnderscoreESY_SY_EEEEENS4_13SM90_TMA_LOADENS4_14ComposedLayoutINS4_7SwizzleILi3ELi4ELi3EEENS4_18smem_ptr_flag_bitsILi16EEENSU_INS5_IJNSA_ILi8EEESF_EEENS5_IJSF_SB_EEEEEEEvNS4_8identityES11_S1B_vS1C_EENS_8epilogue10collective6detail29Sm90TmaWarpSpecializedAdapterINS1F_15DefaultEpilogueISJ_SK_SK_NS1E_6thread17LinearCombinationISJ_Li1EffLNS1J_9ScaleType4KindE0ELNS_15FloatRoundStyleE2ESJ_EENS1_15EpilogueDefaultEEEEEvvEEEEvNT_6ParamsE)
        /*0014*/ 	.word	0x00000000


	//----- nvinfo : EIATTR_MIN_STACK_SIZE
	.align		4
.L_17:
        /*0018*/ 	.byte	0x04, 0x12
        /*001a*/ 	.short	(.L_19 - .L_18)
	.align		4
.L_18:
        /*001c*/ 	.word	index@(_ZN7cutlass13device_kernelINS_4gemm6kernel13GemmUniversalIN4cute5tupleIJiiiiEEENS1_10collective13CollectiveMmaINS1_34MainloopSm90TmaGmmaWarpSpecializedILi4ENS5_IJNS4_1CILi1EEESB_SB_EEENS1_32KernelTmaWarpSpecializedPingpongEEENS5_IJNSA_ILi64EEENSA_ILi160EEENSA_ILi128EEEEEENS_10bfloat16_tENS5_IJlSB_lEEESJ_SK_NS4_8TiledMMAINS4_8MMA_AtomIJNS4_4SM904GMMA27MMA_64x32x16_F32BF16BF16_SSILNSO_5MajorE0ELSQ_0ELNSO_7ScaleInE1ELSR_1EEEEEENS4_6LayoutISC_NS5_IJNSA_ILi0EEESV_SV_EEEEENS5_IJNS4_10UnderscoreESY_SY_EEEEENS4_13SM90_TMA_LOADENS4_14ComposedLayoutINS4_7SwizzleILi3ELi4ELi3EEENS4_18smem_ptr_flag_bitsILi16EEENSU_INS5_IJNSA_ILi8EEESF_EEENS5_IJSF_SB_EEEEEEEvNS4_8identityES11_S1B_vS1C_EENS_8epilogue10collective6detail29Sm90TmaWarpSpecializedAdapterINS1F_15DefaultEpilogueISJ_SK_SK_NS1E_6thread17LinearCombinationISJ_Li1EffLNS1J_9ScaleType4KindE0ELNS_15FloatRoundStyleE2ESJ_EENS1_15EpilogueDefaultEEEEEvvEEEEvNT_6ParamsE)
        /*0020*/ 	.word	0x00000000
.L_19:


//--------------------- .nv.compat                --------------------------
	.section	.nv.compat,"",@"SHT_CUDA_COMPAT_INFO"
	.align	4
        /*0000*/ 	.byte	0x02, 0x09, 0x01, 0x00, 0x02, 0x02, 0x04, 0x00, 0x02, 0x05, 0x05, 0x00, 0x03, 0x07, 0x01, 0x01
        /*0010*/ 	.byte	0x02, 0x03, 0x01, 0x00, 0x02, 0x06, 0x01, 0x00, 0x04, 0x0b, 0x08, 0x00, 0x00, 0x00, 0x00, 0x00
        /*0020*/ 	.byte	0x00, 0x00, 0x00, 0x00


//--------------------- .nv.info._ZN7cutlass13device_kernelINS_4gemm6kernel13GemmUniversalIN4cute5tupleIJiiiiEEENS1_10collective13CollectiveMmaINS1_34MainloopSm90TmaGmmaWarpSpecializedILi4ENS5_IJNS4_1CILi1EEESB_SB_EEENS1_32KernelTmaWarpSpecializedPingpongEEENS5_IJNSA_ILi64EEENSA_ILi160EEENSA_ILi128EEEEEENS_10bfloat16_tENS5_IJlSB_lEEESJ_SK_NS4_8TiledMMAINS4_8MMA_AtomIJNS4_4SM904GMMA27MMA_64x32x16_F32BF16BF16_SSILNSO_5MajorE0ELSQ_0ELNSO_7ScaleInE1ELSR_1EEEEEENS4_6LayoutISC_NS5_IJNSA_ILi0EEESV_SV_EEEEENS5_IJNS4_10UnderscoreESY_SY_EEEEENS4_13SM90_TMA_LOADENS4_14ComposedLayoutINS4_7SwizzleILi3ELi4ELi3EEENS4_18smem_ptr_flag_bitsILi16EEENSU_INS5_IJNSA_ILi8EEESF_EEENS5_IJSF_SB_EEEEEEEvNS4_8identityES11_S1B_vS1C_EENS_8epilogue10collective6detail29Sm90TmaWarpSpecializedAdapterINS1F_15DefaultEpilogueISJ_SK_SK_NS1E_6thread17LinearCombinationISJ_Li1EffLNS1J_9ScaleType4KindE0ELNS_15FloatRoundStyleE2ESJ_EENS1_15EpilogueDefaultEEEEEvvEEEEvNT_6ParamsE --------------------------
	.section	.nv.info._ZN7cutlass13device_kernelINS_4gemm6kernel13GemmUniversalIN4cute5tupleIJiiiiEEENS1_10collective13CollectiveMmaINS1_34MainloopSm90TmaGmmaWarpSpecializedILi4ENS5_IJNS4_1CILi1EEESB_SB_EEENS1_32KernelTmaWarpSpecializedPingpongEEENS5_IJNSA_ILi64EEENSA_ILi160EEENSA_ILi128EEEEEENS_10bfloat16_tENS5_IJlSB_lEEESJ_SK_NS4_8TiledMMAINS4_8MMA_AtomIJNS4_4SM904GMMA27MMA_64x32x16_F32BF16BF16_SSILNSO_5MajorE0ELSQ_0ELNSO_7ScaleInE1ELSR_1EEEEEENS4_6LayoutISC_NS5_IJNSA_ILi0EEESV_SV_EEEEENS5_IJNS4_10UnderscoreESY_SY_EEEEENS4_13SM90_TMA_LOADENS4_14ComposedLayoutINS4_7SwizzleILi3ELi4ELi3EEENS4_18smem_ptr_flag_bitsILi16EEENSU_INS5_IJNSA_ILi8EEESF_EEENS5_IJSF_SB_EEEEEEEvNS4_8identityES11_S1B_vS1C_EENS_8epilogue10collective6detail29Sm90TmaWarpSpecializedAdapterINS1F_15DefaultEpilogueISJ_SK_SK_NS1E_6thread17LinearCombinationISJ_Li1EffLNS1J_9ScaleType4KindE0ELNS_15FloatRoundStyleE2ESJ_EENS1_15EpilogueDefaultEEEEEvvEEEEvNT_6ParamsE,"",@"SHT_CUDA_INFO"
	.sectionflags	@""
	.align	4


	//----- nvinfo : EIATTR_CUDA_API_VERSION
	.align		4
        /*0000*/ 	.byte	0x04, 0x37
        /*0002*/ 	.short	(.L_21 - .L_20)
.L_20:
        /*0004*/ 	.word	0x00000082


	//----- nvinfo : EIATTR_KPARAM_INFO
	.align		4
.L_21:
        /*0008*/ 	.byte	0x04, 0x17
        /*000a*/ 	.short	(.L_23 - .L_22)
.L_22:
        /*000c*/ 	.word	0x00000000
        /*0010*/ 	.short	0x0000
        /*0012*/ 	.short	0x0070
        /*0014*/ 	.byte	0x00, 0xf0, 0x01, 0x10


	//----- nvinfo : EIATTR_SPARSE_MMA_MASK
	.align		4
.L_23:
        /*0018*/ 	.byte	0x03, 0x50
        /*001a*/ 	.short	0x0000


	//----- nvinfo : EIATTR_MAXREG_COUNT
	.align		4
        /*001c*/ 	.byte	0x03, 0x1b
        /*001e*/ 	.short	0x00a8


	//----- nvinfo : EIATTR_NUM_BARRIERS
	.align		4
        /*0020*/ 	.byte	0x02, 0x4c
        /*0022*/ 	.byte	0x01
	.zero		1


	//----- nvinfo : EIATTR_EXTERNS
	.align		4
        /*0024*/ 	.byte	0x04, 0x0f
        /*0026*/ 	.short	(.L_25 - .L_24)


	//   ....[0]....
	.align		4
.L_24:
        /*0028*/ 	.word	index@(__assertfail)


	//----- nvinfo : EIATTR_MERCURY_ISA_VERSION
	.align		4
.L_25:
        /*002c*/ 	.byte	0x03, 0x5f
        /*002e*/ 	.short	0x0101


	//----- nvinfo : EIATTR_INT_WARP_WIDE_INSTR_OFFSETS
	.align		4
        /*0030*/ 	.byte	0x04, 0x31
        /*0032*/ 	.short	(.L_27 - .L_26)


	//   ....[0]....
.L_26:
        /*0034*/ 	.word	0x00000470


	//   ....[1]....
        /*0038*/ 	.word	0x00000490


	//   ....[2]....
        /*003c*/ 	.word	0x00000510


	//   ....[3]....
        /*0040*/ 	.word	0x00000520


	//   ....[4]....
        /*0044*/ 	.word	0x00000530


	//   ....[5]....
        /*0048*/ 	.word	0x00000550


	//   ....[6]....
        /*004c*/ 	.word	0x000005b0


	//   ....[7]....
        /*0050*/ 	.word	0x000005d0


	//----- nvinfo : EIATTR_COOP_GROUP_MASK_REGIDS
	.align		4
.L_27:
        /*0054*/ 	.byte	0x04, 0x29
        /*0056*/ 	.short	(.L_29 - .L_28)


	//   ....[0]....
.L_28:
        /*0058*/ 	.word	0xffffffff


	//   ....[1]....
        /*005c*/ 	.word	0xffffffff


	//   ....[2]....
        /*0060*/ 	.word	0xffffffff


	//   ....[3]....
        /*0064*/ 	.word	0xffffffff


	//   ....[4]....
        /*0068*/ 	.word	0xffffffff


	//   ....[5]....
        /*006c*/ 	.word	0xffffffff


	//----- nvinfo : EIATTR_COOP_GROUP_INSTR_OFFSETS
	.align		4
.L_29:
        /*0070*/ 	.byte	0x04, 0x28
        /*0072*/ 	.short	(.L_31 - .L_30)


	//   ....[0]....
.L_30:
        /*0074*/ 	.word	0x00000050


	//   ....[1]....
        /*0078*/ 	.word	0x00000080


	//   ....[2]....
        /*007c*/ 	.word	0x00000180


	//   ....[3]....
        /*0080*/ 	.word	0x00000390


	//   ....[4]....
        /*0084*/ 	.word	0x000003d0


	//   ....[5]....
        /*0088*/ 	.word	0x00000410


	//----- nvinfo : EIATTR_REG_RECONFIG
	.align		4
.L_31:
        /*008c*/ 	.byte	0x01, 0x54
	.zero		2


	//----- nvinfo : EIATTR_SYSCALL_OFFSETS
	.align		4
        /*0090*/ 	.byte	0x04, 0x46
        /*0092*/ 	.short	(.L_33 - .L_32)


	//   ....[0]....
.L_32:
        /*0094*/ 	.word	0x000016a0


	//----- nvinfo : EIATTR_MBARRIER_INSTR_OFFSETS
	.align		4
.L_33:
        /*0098*/ 	.byte	0x04, 0x39
        /*009a*/ 	.short	(.L_35 - .L_34)


	//   ....[0]....
.L_34:
        /*009c*/ 	.word	0x00000300
        /*00a0*/ 	.word	0x000000ff
        /*00a4*/ 	.word	0x00000000
        /*00a8*/ 	.short	0x0100
        /*00aa*/ 	.byte	0x09
	.zero		1


	//   ....[1]....
        /*00ac*/ 	.word	0x00000310
        /*00b0*/ 	.word	0x000000ff
        /*00b4*/ 	.word	0x00000020
        /*00b8*/ 	.short	0x0100
        /*00ba*/ 	.byte	0x09
	.zero		1


	//   ....[2]....
        /*00bc*/ 	.word	0x00000320
        /*00c0*/ 	.word	0x000000ff
        /*00c4*/ 	.word	0x00000008
        /*00c8*/ 	.short	0x0100
        /*00ca*/ 	.byte	0x09
	.zero		1


	//   ....[3]....
        /*00cc*/ 	.word	0x00000330
        /*00d0*/ 	.word	0x000000ff
        /*00d4*/ 	.word	0x00000028
        /*00d8*/ 	.short	0x0100
        /*00da*/ 	.byte	0x09
	.zero		1


	//   ....[4]....
        /*00dc*/ 	.word	0x00000340
        /*00e0*/ 	.word	0x000000ff
        /*00e4*/ 	.word	0x00000010
        /*00e8*/ 	.short	0x0100
        /*00ea*/ 	.byte	0x09
	.zero		1


	//   ....[5]....
        /*00ec*/ 	.word	0x00000350
        /*00f0*/ 	.word	0x000000ff
        /*00f4*/ 	.word	0x00000030
        /*00f8*/ 	.short	0x0100
        /*00fa*/ 	.byte	0x09
	.zero		1


	//   ....[6]....
        /*00fc*/ 	.word	0x00000360
        /*0100*/ 	.word	0x000000ff
        /*0104*/ 	.word	0x00000018
        /*0108*/ 	.short	0x0100
        /*010a*/ 	.byte	0x09
	.zero		1


	//   ....[7]....
        /*010c*/ 	.word	0x00000370
        /*0110*/ 	.word	0x000000ff
        /*0114*/ 	.word	0x00000038
        /*0118*/ 	.short	0x0100
        /*011a*/ 	.byte	0x09
	.zero		1


	//   ....[8]....
        /*011c*/ 	.word	0x000005f0
        /*0120*/ 	.word	0x000000ff
        /*0124*/ 	.word	0x00000070
        /*0128*/ 	.short	0x0100
        /*012a*/ 	.byte	0x09
	.zero		1


	//   ....[9]....
        /*012c*/ 	.word	0x00000600
        /*0130*/ 	.word	0x000000ff
        /*0134*/ 	.word	0x00000078
        /*0138*/ 	.short	0x0100
        /*013a*/ 	.byte	0x09
	.zero		1


	//   ....[10]....
        /*013c*/ 	.word	0x00000640
        /*0140*/ 	.word	0x000000ff
        /*0144*/ 	.word	0x00000050
        /*0148*/ 	.short	0x0100
        /*014a*/ 	.byte	0x0a
	.zero		1


	//   ....[11]....
        /*014c*/ 	.word	0x00000660
        /*0150*/ 	.word	0x000000ff
        /*0154*/ 	.word	0x00000058
        /*0158*/ 	.short	0x0100
        /*015a*/ 	.byte	0x0a
	.zero		1


	//   ....[12]....
        /*015c*/ 	.word	0x00000670
        /*0160*/ 	.word	0x000000ff
        /*0164*/ 	.word	0x00000060
        /*0168*/ 	.short	0x0100
        /*016a*/ 	.byte	0x0a
	.zero		1


	//   ....[13]....
        /*016c*/ 	.word	0x00000680
        /*0170*/ 	.word	0x000000ff
        /*0174*/ 	.word	0x00000068
        /*0178*/ 	.short	0x0100
        /*017a*/ 	.byte	0x0a
	.zero		1


	//   ....[14]....
        /*017c*/ 	.word	0x00001580
        /*0180*/ 	.word	0x0000006b
        /*0184*/ 	.word	0x00000000
        /*0188*/ 	.short	0x010a
        /*018a*/ 	.byte	0x2c
	.zero		1


	//   ....[15]....
        /*018c*/ 	.word	0x00001730
        /*0190*/ 	.word	0x00000003
        /*0194*/ 	.word	0x00000000
        /*0198*/ 	.short	0x010a
        /*019a*/ 	.byte	0x3f
	.zero		1


	//   ....[16]....
        /*019c*/ 	.word	0x00001790
        /*01a0*/ 	.word	0x00000003
        /*01a4*/ 	.word	0x00000000
        /*01a8*/ 	.short	0x010a
        /*01aa*/ 	.byte	0x3f
	.zero		1


	//   ....[17]....
        /*01ac*/ 	.word	0x000028b0
        /*01b0*/ 	.word	0x000000ff
        /*01b4*/ 	.word	0x00000000
        /*01b8*/ 	.short	0x010a
        /*01ba*/ 	.byte	0x08
	.zero		1


	//   ....[18]....
        /*01bc*/ 	.word	0x000028f0
        /*01c0*/ 	.word	0x000000ff
        /*01c4*/ 	.word	0x00000000
        /*01c8*/ 	.short	0x010a
        /*01ca*/ 	.byte	0x08
	.zero		1


	//   ....[19]....
        /*01cc*/ 	.word	0x00003920
        /*01d0*/ 	.word	0x000000ff
        /*01d4*/ 	.word	0x00000000
        /*01d8*/ 	.short	0x0101
        /*01da*/ 	.byte	0x08
	.zero		1


	//   ....[20]....
        /*01dc*/ 	.word	0x00003a10
        /*01e0*/ 	.word	0x0000006c
        /*01e4*/ 	.word	0x00000000
        /*01e8*/ 	.short	0x0101
        /*01ea*/ 	.byte	0x2d
	.zero		1


	//   ....[21]....
        /*01ec*/ 	.word	0x00003ad0
        /*01f0*/ 	.word	0x000000ff
        /*01f4*/ 	.word	0x00000000
        /*01f8*/ 	.short	0x0101
        /*01fa*/ 	.byte	0x04
	.zero		1


	//   ....[22]....
        /*01fc*/ 	.word	0x00003b80
        /*0200*/ 	.word	0x0000006b
        /*0204*/ 	.word	0x00000010
        /*0208*/ 	.short	0x010a
        /*020a*/ 	.byte	0x2c
	.zero		1


	//   ....[23]....
        /*020c*/ 	.word	0x00008c30
        /*0210*/ 	.word	0x0000006e
        /*0214*/ 	.word	0x00000000
        /*0218*/ 	.short	0x0101
        /*021a*/ 	.byte	0x2d
	.zero		1


	//   ....[24]....
        /*021c*/ 	.word	0x00009610
        /*0220*/ 	.word	0x00000007
        /*0224*/ 	.word	0x00000020
        /*0228*/ 	.short	0x010a
        /*022a*/ 	.byte	0x3f
	.zero		1


	//   ....[25]....
        /*022c*/ 	.word	0x00009a70
        /*0230*/ 	.word	0x00000003
        /*0234*/ 	.word	0x00000078
        /*0238*/ 	.short	0x0101
        /*023a*/ 	.byte	0x3f
	.zero		1


	//   ....[26]....
        /*023c*/ 	.word	0x0000a1e0
        /*0240*/ 	.word	0x00000007
        /*0244*/ 	.word	0x00000000
        /*0248*/ 	.short	0x010a
        /*024a*/ 	.byte	0x3f
	.zero		1


	//   ....[27]....
        /*024c*/ 	.word	0x0000a260
        /*0250*/ 	.word	0x00000009
        /*0254*/ 	.word	0x00000000
        /*0258*/ 	.short	0x010a
        /*025a*/ 	.byte	0x3f
	.zero		1


	//   ....[28]....
        /*025c*/ 	.word	0x0000a2f0
        /*0260*/ 	.word	0x00000006
        /*0264*/ 	.word	0x00000000
        /*0268*/ 	.short	0x010a
        /*026a*/ 	.byte	0x3f
	.zero		1


	//   ....[29]....
        /*026c*/ 	.word	0x0000a380
        /*0270*/ 	.word	0x00000003
        /*0274*/ 	.word	0x00000000
        /*0278*/ 	.short	0x010a
        /*027a*/ 	.byte	0x3f
	.zero		1


	//   ....[30]....
        /*027c*/ 	.word	0x0000a3e0
        /*0280*/ 	.word	0x0000006d
        /*0284*/ 	.word	0x00000000
        /*0288*/ 	.short	0x010a
        /*028a*/ 	.byte	0x3f
	.zero		1


	//   ....[31]....
        /*028c*/ 	.word	0x0000a430
        /*0290*/ 	.word	0x00000003
        /*0294*/ 	.word	0x00000000
        /*0298*/ 	.short	0x010a
        /*029a*/ 	.byte	0x3f
	.zero		1


	//   ....[32]....
        /*029c*/ 	.word	0x0000a490
        /*02a0*/ 	.word	0x00000004
        /*02a4*/ 	.word	0x00000000
        /*02a8*/ 	.short	0x010a
        /*02aa*/ 	.byte	0x3f
	.zero		1


	//   ....[33]....
        /*02ac*/ 	.word	0x0000a4e0
        /*02b0*/ 	.word	0x0000006d
        /*02b4*/ 	.word	0x00000010
        /*02b8*/ 	.short	0x010a
        /*02ba*/ 	.byte	0x3f
	.zero		1


	//   ....[34]....
        /*02bc*/ 	.word	0x0000a5b0
        /*02c0*/ 	.word	0x00000007
        /*02c4*/ 	.word	0x00000020
        /*02c8*/ 	.short	0x010a
        /*02ca*/ 	.byte	0x3f
	.zero		1


	//   ....[35]....
        /*02cc*/ 	.word	0x0000a680
        /*02d0*/ 	.word	0x00000007
        /*02d4*/ 	.word	0x00000000
        /*02d8*/ 	.short	0x010a
        /*02da*/ 	.byte	0x3f
	.zero		1


	//   ....[36]....
        /*02dc*/ 	.word	0x0000a6d0
        /*02e0*/ 	.word	0x00000009
        /*02e4*/ 	.word	0x00000000
        /*02e8*/ 	.short	0x010a
        /*02ea*/ 	.byte	0x3f
	.zero		1


	//   ....[37]....
        /*02ec*/ 	.word	0x0000a720
        /*02f0*/ 	.word	0x00000006
        /*02f4*/ 	.word	0x00000000
        /*02f8*/ 	.short	0x010a
        /*02fa*/ 	.byte	0x3f
	.zero		1


	//----- nvinfo : EIATTR_NUM_MBARRIERS
	.align		4
.L_35:
        /*02fc*/ 	.byte	0x03, 0x38
        /*02fe*/ 	.short	0x000e


	//----- nvinfo : EIATTR_EXIT_INSTR_OFFSETS
	.align		4
        /*0300*/ 	.byte	0x04, 0x1c
        /*0302*/ 	.short	(.L_37 - .L_36)


	//   ....[0]....
.L_36:
        /*0304*/ 	.word	0x00001240


	//   ....[1]....
        /*0308*/ 	.word	0x000012a0


	//   ....[2]....
        /*030c*/ 	.word	0x00009340


	//   ....[3]....
        /*0310*/ 	.word	0x00009370


	//   ....[4]....
        /*0314*/ 	.word	0x0000a3d0


	//----- nvinfo : EIATTR_MAX_THREADS
	.align		4
.L_37:
        /*0318*/ 	.byte	0x04, 0x05
        /*031a*/ 	.short	(.L_39 - .L_38)
.L_38:
        /*031c*/ 	.word	0x00000180
        /*0320*/ 	.word	0x00000001
        /*0324*/ 	.word	0x00000001


	//----- nvinfo : EIATTR_CRS_STACK_SIZE
	.align		4
.L_39:
        /*0328*/ 	.byte	0x04, 0x1e
        /*032a*/ 	.short	(.L_41 - .L_40)
.L_40:
        /*032c*/ 	.word	0x00000000


	//----- nvinfo : EIATTR_CBANK_PARAM_SIZE
	.align		4
.L_41:
        /*0330*/ 	.byte	0x03, 0x19
        /*0332*/ 	.short	0x0470


	//----- nvinfo : EIATTR_PARAM_CBANK
	.align		4
        /*0334*/ 	.byte	0x04, 0x0a
        /*0336*/ 	.short	(.L_43 - .L_42)
	.align		4
.L_42:
        /*0338*/ 	.word	index@(.nv.constant0._ZN7cutlass13device_kernelINS_4gemm6kernel13GemmUniversalIN4cute5tupleIJiiiiEEENS1_10collective13CollectiveMmaINS1_34MainloopSm90TmaGmmaWarpSpecializedILi4ENS5_IJNS4_1CILi1EEESB_SB_EEENS1_32KernelTmaWarpSpecializedPingpongEEENS5_IJNSA_ILi64EEENSA_ILi160EEENSA_ILi128EEEEEENS_10bfloat16_tENS5_IJlSB_lEEESJ_SK_NS4_8TiledMMAINS4_8MMA_AtomIJNS4_4SM904GMMA27MMA_64x32x16_F32BF16BF16_SSILNSO_5MajorE0ELSQ_0ELNSO_7ScaleInE1ELSR_1EEEEEENS4_6LayoutISC_NS5_IJNSA_ILi0EEESV_SV_EEEEENS5_IJNS4_10UnderscoreESY_SY_EEEEENS4_13SM90_TMA_LOADENS4_14ComposedLayoutINS4_7SwizzleILi3ELi4ELi3EEENS4_18smem_ptr_flag_bitsILi16EEENSU_INS5_IJNSA_ILi8EEESF_EEENS5_IJSF_SB_EEEEEEEvNS4_8identityES11_S1B_vS1C_EENS_8epilogue10collective6detail29Sm90TmaWarpSpecializedAdapterINS1F_15DefaultEpilogueISJ_SK_SK_NS1E_6thread17LinearCombinationISJ_Li1EffLNS1J_9ScaleType4KindE0ELNS_15FloatRoundStyleE2ESJ_EENS1_15EpilogueDefaultEEEEEvvEEEEvNT_6ParamsE)
        /*033c*/ 	.short	0x0210
        /*033e*/ 	.short	0x0470


	//----- nvinfo : EIATTR_SW_WAR
	.align		4
.L_43:
        /*0340*/ 	.byte	0x04, 0x36
        /*0342*/ 	.short	(.L_45 - .L_44)
.L_44:
        /*0344*/ 	.word	0x00000008
.L_45:


//--------------------- .nv.callgraph             --------------------------
	.section	.nv.callgraph,"",@"SHT_CUDA_CALLGRAPH"
	.align	4
	.sectionentsize	8
	.align		4
        /*0000*/ 	.word	0x00000000
	.align		4
        /*0004*/ 	.word	0xffffffff
	.align		4
        /*0008*/ 	.word	index@(_ZN7cutlass13device_kernelINS_4gemm6kernel13GemmUniversalIN4cute5tupleIJiiiiEEENS1_10collective13CollectiveMmaINS1_34MainloopSm90TmaGmmaWarpSpecializedILi4ENS5_IJNS4_1CILi1EEESB_SB_EEENS1_32KernelTmaWarpSpecializedPingpongEEENS5_IJNSA_ILi64EEENSA_ILi160EEENSA_ILi128EEEEEENS_10bfloat16_tENS5_IJlSB_lEEESJ_SK_NS4_8TiledMMAINS4_8MMA_AtomIJNS4_4SM904GMMA27MMA_64x32x16_F32BF16BF16_SSILNSO_5MajorE0ELSQ_0ELNSO_7ScaleInE1ELSR_1EEEEEENS4_6LayoutISC_NS5_IJNSA_ILi0EEESV_SV_EEEEENS5_IJNS4_10UnderscoreESY_SY_EEEEENS4_13SM90_TMA_LOADENS4_14ComposedLayoutINS4_7SwizzleILi3ELi4ELi3EEENS4_18smem_ptr_flag_bitsILi16EEENSU_INS5_IJNSA_ILi8EEESF_EEENS5_IJSF_SB_EEEEEEEvNS4_8identityES11_S1B_vS1C_EENS_8epilogue10collective6detail29Sm90TmaWarpSpecializedAdapterINS1F_15DefaultEpilogueISJ_SK_SK_NS1E_6thread17LinearCombinationISJ_Li1EffLNS1J_9ScaleType4KindE0ELNS_15FloatRoundStyleE2ESJ_EENS1_15EpilogueDefaultEEEEEvvEEEEvNT_6ParamsE)
	.align		4
        /*000c*/ 	.word	index@(__assertfail)
	.align		4
        /*0010*/ 	.word	0x00000000
	.align		4
        /*0014*/ 	.word	0xfffffffe
	.align		4
        /*0018*/ 	.word	0x00000000
	.align		4
        /*001c*/ 	.word	0xfffffffd
	.align		4
        /*0020*/ 	.word	0x00000000
	.align		4
        /*0024*/ 	.word	0xfffffffc


//--------------------- .nv.constant4             --------------------------
	.section	.nv.constant4,"a",@progbits
	.align	8
	.align		8
.nv.constant4:
        /*0000*/ 	.dword	__assertfail
	.align		8
        /*0008*/ 	.dword	__unnamed_1
	.align		8
        /*0010*/ 	.dword	_ZN39_INTERNAL_136e96d1_4_k_cu_3240127a_81044cuda3std3__45__cpo5beginE
	.align		8
        /*0018*/ 	.dword	_ZN39_INTERNAL_136e96d1_4_k_cu_3240127a_81044cuda3std3__45__cpo3endE
	.align		8
        /*0020*/ 	.dword	_ZN39_INTERNAL_136e96d1_4_k_cu_3240127a_81044cuda3std3__45__cpo6cbeginE
	.align		8
        /*0028*/ 	.dword	_ZN39_INTERNAL_136e96d1_4_k_cu_3240127a_81044cuda3std3__45__cpo4cendE
	.align		8
        /*0030*/ 	.dword	_ZN39_INTERNAL_136e96d1_4_k_cu_3240127a_81044cuda3std3__441_GLOBAL__N__136e96d1_4_k_cu_3240127a_81046ignoreE
	.align		8
        /*0038*/ 	.dword	_ZN39_INTERNAL_136e96d1_4_k_cu_3240127a_81044cuda3std3__419piecewise_constructE
	.align		8
        /*0040*/ 	.dword	_ZN39_INTERNAL_136e96d1_4_k_cu_3240127a_81044cuda3std3__48in_placeE
	.align		8
        /*0048*/ 	.dword	_ZN39_INTERNAL_136e96d1_4_k_cu_3240127a_81044cuda3std6ranges3__45__cpo4swapE
	.align		8
        /*0050*/ 	.dword	_ZN39_INTERNAL_136e96d1_4_k_cu_3240127a_81044cuda3std6ranges3__45__cpo9iter_moveE
	.align		8
        /*0058*/ 	.dword	_ZN39_INTERNAL_136e96d1_4_k_cu_3240127a_81044cute7productE
	.align		8
        /*0060*/ 	.dword	_ZN39_INTERNAL_136e96d1_4_k_cu_3240127a_81044cute1_E
	.align		8
        /*0068*/ 	.dword	$str$22
	.align		8
        /*0070*/ 	.dword	$str$23


//--------------------- .text._ZN7cutlass13device_kernelINS_4gemm6kernel13GemmUniversalIN4cute5tupleIJiiiiEEENS1_10collective13CollectiveMmaINS1_34MainloopSm90TmaGmmaWarpSpecializedILi4ENS5_IJNS4_1CILi1EEESB_SB_EEENS1_32KernelTmaWarpSpecializedPingpongEEENS5_IJNSA_ILi64EEENSA_ILi160EEENSA_ILi128EEEEEENS_10bfloat16_tENS5_IJlSB_lEEESJ_SK_NS4_8TiledMMAINS4_8MMA_AtomIJNS4_4SM904GMMA27MMA_64x32x16_F32BF16BF16_SSILNSO_5MajorE0ELSQ_0ELNSO_7ScaleInE1ELSR_1EEEEEENS4_6LayoutISC_NS5_IJNSA_ILi0EEESV_SV_EEEEENS5_IJNS4_10UnderscoreESY_SY_EEEEENS4_13SM90_TMA_LOADENS4_14ComposedLayoutINS4_7SwizzleILi3ELi4ELi3EEENS4_18smem_ptr_flag_bitsILi16EEENSU_INS5_IJNSA_ILi8EEESF_EEENS5_IJSF_SB_EEEEEEEvNS4_8identityES11_S1B_vS1C_EENS_8epilogue10collective6detail29Sm90TmaWarpSpecializedAdapterINS1F_15DefaultEpilogueISJ_SK_SK_NS1E_6thread17LinearCombinationISJ_Li1EffLNS1J_9ScaleType4KindE0ELNS_15FloatRoundStyleE2ESJ_EENS1_15EpilogueDefaultEEEEEvvEEEEvNT_6ParamsE --------------------------
	.section	.text._ZN7cutlass13device_kernelINS_4gemm6kernel13GemmUniversalIN4cute5tupleIJiiiiEEENS1_10collective13CollectiveMmaINS1_34MainloopSm90TmaGmmaWarpSpecializedILi4ENS5_IJNS4_1CILi1EEESB_SB_EEENS1_32KernelTmaWarpSpecializedPingpongEEENS5_IJNSA_ILi64EEENSA_ILi160EEENSA_ILi128EEEEEENS_10bfloat16_tENS5_IJlSB_lEEESJ_SK_NS4_8TiledMMAINS4_8MMA_AtomIJNS4_4SM904GMMA27MMA_64x32x16_F32BF16BF16_SSILNSO_5MajorE0ELSQ_0ELNSO_7ScaleInE1ELSR_1EEEEEENS4_6LayoutISC_NS5_IJNSA_ILi0EEESV_SV_EEEEENS5_IJNS4_10UnderscoreESY_SY_EEEEENS4_13SM90_TMA_LOADENS4_14ComposedLayoutINS4_7SwizzleILi3ELi4ELi3EEENS4_18smem_ptr_flag_bitsILi16EEENSU_INS5_IJNSA_ILi8EEESF_EEENS5_IJSF_SB_EEEEEEEvNS4_8identityES11_S1B_vS1C_EENS_8epilogue10collective6detail29Sm90TmaWarpSpecializedAdapterINS1F_15DefaultEpilogueISJ_SK_SK_NS1E_6thread17LinearCombinationISJ_Li1EffLNS1J_9ScaleType4KindE0ELNS_15FloatRoundStyleE2ESJ_EENS1_15EpilogueDefaultEEEEEvvEEEEvNT_6ParamsE,"ax",@progbits
	.align	128
.text._ZN7cutlass13device_kernelINS_4gemm6kernel13GemmUniversalIN4cute5tupleIJiiiiEEENS1_10collective13CollectiveMmaINS1_34MainloopSm90TmaGmmaWarpSpecializedILi4ENS5_IJNS4_1CILi1EEESB_SB_EEENS1_32KernelTmaWarpSpecializedPingpongEEENS5_IJNSA_ILi64EEENSA_ILi160EEENSA_ILi128EEEEEENS_10bfloat16_tENS5_IJlSB_lEEESJ_SK_NS4_8TiledMMAINS4_8MMA_AtomIJNS4_4SM904GMMA27MMA_64x32x16_F32BF16BF16_SSILNSO_5MajorE0ELSQ_0ELNSO_7ScaleInE1ELSR_1EEEEEENS4_6LayoutISC_NS5_IJNSA_ILi0EEESV_SV_EEEEENS5_IJNS4_10UnderscoreESY_SY_EEEEENS4_13SM90_TMA_LOADENS4_14ComposedLayoutINS4_7SwizzleILi3ELi4ELi3EEENS4_18smem_ptr_flag_bitsILi16EEENSU_INS5_IJNSA_ILi8EEESF_EEENS5_IJSF_SB_EEEEEEEvNS4_8identityES11_S1B_vS1C_EENS_8epilogue10collective6detail29Sm90TmaWarpSpecializedAdapterINS1F_15DefaultEpilogueISJ_SK_SK_NS1E_6thread17LinearCombinationISJ_Li1EffLNS1J_9ScaleType4KindE0ELNS_15FloatRoundStyleE2ESJ_EENS1_15EpilogueDefaultEEEEEvvEEEEvNT_6ParamsE:
        .type           _ZN7cutlass13device_kernelINS_4gemm6kernel13GemmUniversalIN4cute5tupleIJiiiiEEENS1_10collective13CollectiveMmaINS1_34MainloopSm90TmaGmmaWarpSpecializedILi4ENS5_IJNS4_1CILi1EEESB_SB_EEENS1_32KernelTmaWarpSpecializedPingpongEEENS5_IJNSA_ILi64EEENSA_ILi160EEENSA_ILi128EEEEEENS_10bfloat16_tENS5_IJlSB_lEEESJ_SK_NS4_8TiledMMAINS4_8MMA_AtomIJNS4_4SM904GMMA27MMA_64x32x16_F32BF16BF16_SSILNSO_5MajorE0ELSQ_0ELNSO_7ScaleInE1ELSR_1EEEEEENS4_6LayoutISC_NS5_IJNSA_ILi0EEESV_SV_EEEEENS5_IJNS4_10UnderscoreESY_SY_EEEEENS4_13SM90_TMA_LOADENS4_14ComposedLayoutINS4_7SwizzleILi3ELi4ELi3EEENS4_18smem_ptr_flag_bitsILi16EEENSU_INS5_IJNSA_ILi8EEESF_EEENS5_IJSF_SB_EEEEEEEvNS4_8identityES11_S1B_vS1C_EENS_8epilogue10collective6detail29Sm90TmaWarpSpecializedAdapterINS1F_15DefaultEpilogueISJ_SK_SK_NS1E_6thread17LinearCombinationISJ_Li1EffLNS1J_9ScaleType4KindE0ELNS_15FloatRoundStyleE2ESJ_EENS1_15EpilogueDefaultEEEEEvvEEEEvNT_6ParamsE,@function
        .size           _ZN7cutlass13device_kernelINS_4gemm6kernel13GemmUniversalIN4cute5tupleIJiiiiEEENS1_10collective13CollectiveMmaINS1_34MainloopSm90TmaGmmaWarpSpecializedILi4ENS5_IJNS4_1CILi1EEESB_SB_EEENS1_32KernelTmaWarpSpecializedPingpongEEENS5_IJNSA_ILi64EEENSA_ILi160EEENSA_ILi128EEEEEENS_10bfloat16_tENS5_IJlSB_lEEESJ_SK_NS4_8TiledMMAINS4_8MMA_AtomIJNS4_4SM904GMMA27MMA_64x32x16_F32BF16BF16_SSILNSO_5MajorE0ELSQ_0ELNSO_7ScaleInE1ELSR_1EEEEEENS4_6LayoutISC_NS5_IJNSA_ILi0EEESV_SV_EEEEENS5_IJNS4_10UnderscoreESY_SY_EEEEENS4_13SM90_TMA_LOADENS4_14ComposedLayoutINS4_7SwizzleILi3ELi4ELi3EEENS4_18smem_ptr_flag_bitsILi16EEENSU_INS5_IJNSA_ILi8EEESF_EEENS5_IJSF_SB_EEEEEEEvNS4_8identityES11_S1B_vS1C_EENS_8epilogue10collective6detail29Sm90TmaWarpSpecializedAdapterINS1F_15DefaultEpilogueISJ_SK_SK_NS1E_6thread17LinearCombinationISJ_Li1EffLNS1J_9ScaleType4KindE0ELNS_15FloatRoundStyleE2ESJ_EENS1_15EpilogueDefaultEEEEEvvEEEEvNT_6ParamsE,(.L_x_228 - _ZN7cutlass13device_kernelINS_4gemm6kernel13GemmUniversalIN4cute5tupleIJiiiiEEENS1_10collective13CollectiveMmaINS1_34MainloopSm90TmaGmmaWarpSpecializedILi4ENS5_IJNS4_1CILi1EEESB_SB_EEENS1_32KernelTmaWarpSpecializedPingpongEEENS5_IJNSA_ILi64EEENSA_ILi160EEENSA_ILi128EEEEEENS_10bfloat16_tENS5_IJlSB_lEEESJ_SK_NS4_8TiledMMAINS4_8MMA_AtomIJNS4_4SM904GMMA27MMA_64x32x16_F32BF16BF16_SSILNSO_5MajorE0ELSQ_0ELNSO_7ScaleInE1ELSR_1EEEEEENS4_6LayoutISC_NS5_IJNSA_ILi0EEESV_SV_EEEEENS5_IJNS4_10UnderscoreESY_SY_EEEEENS4_13SM90_TMA_LOADENS4_14ComposedLayoutINS4_7SwizzleILi3ELi4ELi3EEENS4_18smem_ptr_flag_bitsILi16EEENSU_INS5_IJNSA_ILi8EEESF_EEENS5_IJSF_SB_EEEEEEEvNS4_8identityES11_S1B_vS1C_EENS_8epilogue10collective6detail29Sm90TmaWarpSpecializedAdapterINS1F_15DefaultEpilogueISJ_SK_SK_NS1E_6thread17LinearCombinationISJ_Li1EffLNS1J_9ScaleType4KindE0ELNS_15FloatRoundStyleE2ESJ_EENS1_15EpilogueDefaultEEEEEvvEEEEvNT_6ParamsE)
        .other          _ZN7cutlass13device_kernelINS_4gemm6kernel13GemmUniversalIN4cute5tupleIJiiiiEEENS1_10collective13CollectiveMmaINS1_34MainloopSm90TmaGmmaWarpSpecializedILi4ENS5_IJNS4_1CILi1EEESB_SB_EEENS1_32KernelTmaWarpSpecializedPingpongEEENS5_IJNSA_ILi64EEENSA_ILi160EEENSA_ILi128EEEEEENS_10bfloat16_tENS5_IJlSB_lEEESJ_SK_NS4_8TiledMMAINS4_8MMA_AtomIJNS4_4SM904GMMA27MMA_64x32x16_F32BF16BF16_SSILNSO_5MajorE0ELSQ_0ELNSO_7ScaleInE1ELSR_1EEEEEENS4_6LayoutISC_NS5_IJNSA_ILi0EEESV_SV_EEEEENS5_IJNS4_10UnderscoreESY_SY_EEEEENS4_13SM90_TMA_LOADENS4_14ComposedLayoutINS4_7SwizzleILi3ELi4ELi3EEENS4_18smem_ptr_flag_bitsILi16EEENSU_INS5_IJNSA_ILi8EEESF_EEENS5_IJSF_SB_EEEEEEEvNS4_8identityES11_S1B_vS1C_EENS_8epilogue10collective6detail29Sm90TmaWarpSpecializedAdapterINS1F_15DefaultEpilogueISJ_SK_SK_NS1E_6thread17LinearCombinationISJ_Li1EffLNS1J_9ScaleType4KindE0ELNS_15FloatRoundStyleE2ESJ_EENS1_15EpilogueDefaultEEEEEvvEEEEvNT_6ParamsE,@"STO_CUDA_ENTRY STV_DEFAULT"
_ZN7cutlass13device_kernelINS_4gemm6kernel13GemmUniversalIN4cute5tupleIJiiiiEEENS1_10collective13CollectiveMmaINS1_34MainloopSm90TmaGmmaWarpSpecializedILi4ENS5_IJNS4_1CILi1EEESB_SB_EEENS1_32KernelTmaWarpSpecializedPingpongEEENS5_IJNSA_ILi64EEENSA_ILi160EEENSA_ILi128EEEEEENS_10bfloat16_tENS5_IJlSB_lEEESJ_SK_NS4_8TiledMMAINS4_8MMA_AtomIJNS4_4SM904GMMA27MMA_64x32x16_F32BF16BF16_SSILNSO_5MajorE0ELSQ_0ELNSO_7ScaleInE1ELSR_1EEEEEENS4_6LayoutISC_NS5_IJNSA_ILi0EEESV_SV_EEEEENS5_IJNS4_10UnderscoreESY_SY_EEEEENS4_13SM90_TMA_LOADENS4_14ComposedLayoutINS4_7SwizzleILi3ELi4ELi3EEENS4_18smem_ptr_flag_bitsILi16EEENSU_INS5_IJNSA_ILi8EEESF_EEENS5_IJSF_SB_EEEEEEEvNS4_8identityES11_S1B_vS1C_EENS_8epilogue10collective6detail29Sm90TmaWarpSpecializedAdapterINS1F_15DefaultEpilogueISJ_SK_SK_NS1E_6thread17LinearCombinationISJ_Li1EffLNS1J_9ScaleType4KindE0ELNS_15FloatRoundStyleE2ESJ_EENS1_15EpilogueDefaultEEEEEvvEEEEvNT_6ParamsE:
[----:B------:R-:W0:Y:S01]  /*0000*/  LDC R1, c[0x0][0x28] ;  /* 0x00000a00ff017b82 */ /* 0x000e220000000800 */
[----:B------:R-:W1:Y:S01]  /*0010*/  S2R R4, SR_TID.X ;  /* 0x0000000000047919 */ /* 0x000e620000002100 */
[----:B------:R-:W-:Y:S01]  /*0020*/  ELECT P0, URZ, PT ;  /* 0x00000000003f782f */ /* 0x000fe20003800000 */
[----:B------:R-:W-:Y:S01]  /*0030*/  BSSY B0, `(.L_x_0) ;  /* 0x0000014000007945 */ /* 0x000fe20003800000 */
[----:B-1----:R-:W-:-:S05]  /*0040*/  SHF.R.U32.HI R0, RZ, 0x5, R4 ;  /* 0x00000005ff007819 */ /* 0x002fca0000011604 */
[----:B------:R-:W1:Y:S02]  /*0050*/  SHFL.IDX PT, R2, R0, RZ, 0x1f ;  /* 0x00001fff00027589 */ /* 0x000e6400000e0000 */
[----:B-1----:R-:W-:Y:S02]  /*0060*/  R2UR UR8, R2 ;  /* 0x00000000020872ca */ /* 0x002fe400000e0000 */
[----:B------:R-:W-:-:S05]  /*0070*/  SHF.R.U32.HI R2, RZ, 0x7, R4 ;  /* 0x00000007ff027819 */ /* 0x000fca0000011604 */
[----:B------:R1:W2:Y:S06]  /*0080*/  SHFL.IDX PT, R3, R2, RZ, 0x1f ;  /* 0x00001fff02037589 */ /* 0x0002ac00000e0000 */
[----:B------:R-:W-:Y:S02]  /*0090*/  USHF.R.S32.HI UR4, URZ, 0x1f, UR8 ;  /* 0x0000001f3f047899 */ /* 0x000fe40008011408 */
[----:B------:R-:W-:Y:S02]  /*00a0*/  ISETP.NE.OR P0, PT, RZ, UR8, !P0 ;  /* 0x00000008ff007c0c */ /* 0x000fe4000c705670 */
[----:B------:R-:W-:-:S04]  /*00b0*/  ULEA.HI UR4, UR4, UR8, URZ, 0x2 ;  /* 0x0000000804047291 */ /* 0x000fc8000f8f103f */
[----:B------:R-:W-:-:S04]  /*00c0*/  ULOP3.LUT UR4, UR4, 0xfffffffc, URZ, 0xc0, !UPT ;  /* 0xfffffffc04047892 */ /* 0x000fc8000f8ec03f */
[----:B------:R-:W-:-:S03]  /*00d0*/  UIADD3 UR8, UR8, -UR4, URZ ;  /* 0x8000000408087290 */ /* 0x000fc6000fffe03f */
[----:B01----:R-:W-:Y:S09]  /*00e0*/  @P0 BRA `(.L_x_1) ;  /* 0x0000000000200947 */ /* 0x003ff20003800000 */
[----:B------:R-:W-:Y:S02]  /*00f0*/  ULDC.64 UR4, c[0x0][0x198] ;  /* 0x0000660000047ab9 */ /* 0x000fe40000000a00 */
[----:B------:R-:W-:Y:S02]  /*0100*/  UIADD3 UR6, UP0, UR4, 0xf0, URZ ;  /* 0x000000f004067890 */ /* 0x000fe4000ff1e03f */
[----:B------:R-:W-:Y:S02]  /*0110*/  UIADD3 UR4, UP1, UR4, 0x1f0, URZ ;  /* 0x000001f004047890 */ /* 0x000fe4000ff3e03f */
[----:B------:R-:W-:Y:S02]  /*0120*/  UIADD3.X UR7, URZ, UR5, URZ, UP0, !UPT ;  /* 0x000000053f077290 */ /* 0x000fe400087fe43f */
[----:B------:R-:W-:-:S07]  /*0130*/  UIADD3.X UR5, URZ, UR5, URZ, UP1, !UPT ;  /* 0x000000053f057290 */ /* 0x000fce0008ffe43f */
[----:B------:R0:W-:Y:S02]  /*0140*/  UTMACCTL.PF [UR6] ;  /* 0x00000000060079b9 */ /* 0x0001e40008040000 */
[----:B------:R0:W-:Y:S02]  /*0150*/  UTMACCTL.PF [UR4] ;  /* 0x00000000040079b9 */ /* 0x0001e40008040000 */
[----:B0-----:R-:W-:Y:S01]  /*0160*/  NOP ;  /* 0x0000000000007918 */ /* 0x001fe20000000000 */
.L_x_1:
[----:B------:R-:W-:Y:S05]  /*0170*/  BSYNC B0 ;  /* 0x0000000000007941 */ /* 0x000fea0003800000 */
.L_x_0:
[----:B------:R-:W0:Y:S01]  /*0180*/  SHFL.IDX PT, R5, R0, RZ, 0x1f ;  /* 0x00001fff00057589 */ /* 0x000e2200000e0000 */
[----:B--2---:R-:W-:Y:S01]  /*0190*/  R2UR UR15, R3 ;  /* 0x00000000030f72ca */ /* 0x004fe200000e0000 */
[----:B------:R-:W-:-:S04]  /*01a0*/  UISETP.NE.AND UP0, UPT, UR8, 0x3, UPT ;  /* 0x000000030800788c */ /* 0x000fc8000bf05270 */
[----:B------:R-:W-:-:S08]  /*01b0*/  UISETP.EQ.OR UP0, UPT, UR8, URZ, !UP0 ;  /* 0x0000003f0800728c */ /* 0x000fd0000c702670 */
[----:B------:R-:W-:Y:S02]  /*01c0*/  UIADD3 UR18, UR15, -0x1, URZ ;  /* 0xffffffff0f127890 */ /* 0x000fe4000fffe03f */
[----:B------:R-:W-:Y:S02]  /*01d0*/  UISETP.EQ.AND UP0, UPT, UR15, URZ, UP0 ;  /* 0x0000003f0f00728c */ /* 0x000fe40008702270 */
[----:B------:R-:W-:Y:S02]  /*01e0*/  UISETP.GE.U32.AND UP1, UPT, UR18, 0x2, UPT ;  /* 0x000000021200788c */ /* 0x000fe4000bf26070 */
[----:B------:R-:W-:Y:S01]  /*01f0*/  USEL UR40, URZ, 0x1, !UP0 ;  /* 0x000000013f287887 */ /* 0x000fe2000c000000 */
[----:B0-----:R-:W-:-:S03]  /*0200*/  ISETP.NE.AND P0, PT, R5, RZ, PT ;  /* 0x000000ff0500720c */ /* 0x001fc60003f05270 */
[----:B------:R-:W-:-:S10]  /*0210*/  USEL UR40, UR40, 0x2, UP1 ;  /* 0x0000000228287887 */ /* 0x000fd40008800000 */
[----:B------:R-:W-:Y:S05]  /*0220*/  @P0 BRA `(.L_x_2) ;  /* 0x0000000000580947 */ /* 0x000fea0003800000 */
[----:B------:R-:W0:Y:S01]  /*0230*/  S2UR UR9, SR_CgaCtaId ;  /* 0x00000000000979c3 */ /* 0x000e220000008800 */
[----:B------:R-:W-:Y:S01]  /*0240*/  UMOV UR4, 0x400 ;  /* 0x0000040000047882 */ /* 0x000fe20000000000 */
[----:B------:R-:W-:Y:S01]  /*0250*/  UMOV UR5, 0x1 ;  /* 0x0000000100057882 */ /* 0x000fe20000000000 */
[----:B------:R-:W-:Y:S01]  /*0260*/  UMOV UR6, 0x80 ;  /* 0x0000008000067882 */ /* 0x000fe20000000000 */
[----:B------:R-:W-:Y:S01]  /*0270*/  ELECT P0, URZ, PT ;  /* 0x00000000003f782f */ /* 0x000fe20003800000 */
[----:B------:R-:W-:-:S04]  /*0280*/  UIADD3 UR6, -UR6, 0x100000, URZ ;  /* 0x0010000006067890 */ /* 0x000fc8000fffe13f */
[----:B------:R-:W-:Y:S02]  /*0290*/  USHF.L.U32 UR7, UR6, 0xb, URZ ;  /* 0x0000000b06077899 */ /* 0x000fe4000800063f */
[----:B------:R-:W-:Y:S02]  /*02a0*/  USHF.L.U32 UR6, UR6, 0x1, URZ ;  /* 0x0000000106067899 */ /* 0x000fe4000800063f */
[----:B0-----:R-:W-:Y:S02]  /*02b0*/  ULEA UR9, UR9, UR4, 0x18 ;  /* 0x0000000409097291 */ /* 0x001fe4000f8ec03f */
[----:B------:R-:W-:-:S04]  /*02c0*/  UIADD3 UR4, -UR5, 0x100000, URZ ;  /* 0x0010000005047890 */ /* 0x000fc8000fffe13f */
[----:B------:R-:W-:Y:S02]  /*02d0*/  USHF.L.U32 UR5, UR4, 0xb, URZ ;  /* 0x0000000b04057899 */ /* 0x000fe4000800063f */
[----:B------:R-:W-:Y:S01]  /*02e0*/  USHF.L.U32 UR4, UR4, 0x1, URZ ;  /* 0x0000000104047899 */ /* 0x000fe2000800063f */
[----:B------:R-:W0:Y:S11]  /*02f0*/  FENCE.VIEW.ASYNC.S ;  /* 0x00000000000073c6 */ /* 0x000e360000000000 */
[----:B0-----:R0:W1:Y:S01]  /*0300*/  SYNCS.EXCH.64 URZ, [UR9], UR4 ;  /* 0x00000004093f75b2 */ /* 0x0010620008000100 */
[----:B------:R0:W2:Y:S01]  /*0310*/  SYNCS.EXCH.64 URZ, [UR9+0x20], UR6 ;  /* 0x00002006093f75b2 */ /* 0x0000a20008000100 */
[----:B------:R0:W3:Y:S01]  /*0320*/  SYNCS.EXCH.64 URZ, [UR9+0x8], UR4 ;  /* 0x00000804093f75b2 */ /* 0x0000e20008000100 */
[----:B------:R0:W4:Y:S01]  /*0330*/  SYNCS.EXCH.64 URZ, [UR9+0x28], UR6 ;  /* 0x00002806093f75b2 */ /* 0x0001220008000100 */
[----:B------:R0:W0:Y:S01]  /*0340*/  SYNCS.EXCH.64 URZ, [UR9+0x10], UR4 ;  /* 0x00001004093f75b2 */ /* 0x0000220008000100 */
[----:B------:R0:W0:Y:S01]  /*0350*/  SYNCS.EXCH.64 URZ, [UR9+0x30], UR6 ;  /* 0x00003006093f75b2 */ /* 0x0000220008000100 */
[----:B------:R0:W0:Y:S01]  /*0360*/  SYNCS.EXCH.64 URZ, [UR9+0x18], UR4 ;  /* 0x00001804093f75b2 */ /* 0x0000220008000100 */
[----:B------:R0:W0:Y:S01]  /*0370*/  SYNCS.EXCH.64 URZ, [UR9+0x38], UR6 ;  /* 0x00003806093f75b2 */ /* 0x0000220008000100 */
[----:B------:R-:W-:Y:S01]  /*0380*/  NOP ;  /* 0x0000000000007918 */ /* 0x000fe20000000000 */
.L_x_2:
[----:B------:R-:W5:Y:S01]  /*0390*/  SHFL.IDX PT, R5, R0, RZ, 0x1f ;  /* 0x00001fff00057589 */ /* 0x000f6200000e0000 */
[----:B------:R-:W-:Y:S01]  /*03a0*/  ELECT P0, URZ, PT ;  /* 0x00000000003f782f */ /* 0x000fe20003800000 */
[----:B------:R-:W-:Y:S01]  /*03b0*/  NOP ;  /* 0x0000000000007918 */ /* 0x000fe20000000000 */
[----:B------:R-:W-:Y:S01]  /*03c0*/  ELECT P1, URZ, PT ;  /* 0x00000000003f782f */ /* 0x000fe20003820000 */
[----:B------:R-:W1:Y:S01]  /*03d0*/  SHFL.IDX PT, R3, R0, RZ, 0x1f ;  /* 0x00001fff00037589 */ /* 0x000e6200000e0000 */
[----:B0-----:R-:W-:Y:S01]  /*03e0*/  UMOV UR4, 0x20 ;  /* 0x0000002000047882 */ /* 0x001fe20000000000 */
[----:B------:R-:W-:Y:S01]  /*03f0*/  UMOV UR12, 0x80 ;  /* 0x00000080000c7882 */ /* 0x000fe20000000000 */
[----:B------:R-:W-:Y:S01]  /*0400*/  NOP ;  /* 0x0000000000007918 */ /* 0x000fe20000000000 */
[----:B------:R0:W0:Y:S01]  /*0410*/  SHFL.IDX PT, R0, R2, RZ, 0x1f ;  /* 0x00001fff02007589 */ /* 0x00002200000e0000 */
[----:B------:R-:W-:Y:S01]  /*0420*/  ULDC.64 UR50, c[0x0][0x208] ;  /* 0x0000820000327ab9 */ /* 0x000fe20000000a00 */
[----:B-----5:R-:W-:-:S02]  /*0430*/  ISETP.NE.OR P0, PT, R5, RZ, !P0 ;  /* 0x000000ff0500720c */ /* 0x020fc40004705670 */
[----:B-1----:R-:W-:Y:S02]  /*0440*/  ISETP.NE.OR P1, PT, R3, RZ, !P1 ;  /* 0x000000ff0300720c */ /* 0x002fe40004f25670 */
[----:B------:R-:W-:-:S04]  /*0450*/  SHF.R.S32.HI R3, RZ, 0x1f, R4 ;  /* 0x0000001fff037819 */ /* 0x000fc80000011404 */
[----:B------:R-:W-:-:S05]  /*0460*/  LEA.HI R3, R3, R4, RZ, 0x7 ;  /* 0x0000000403037211 */ /* 0x000fca00078f38ff */
[----:B------:R-:W-:Y:S01]  /*0470*/  VOTEU.ALL UP0, P0 ;  /* 0x00000000003f7886 */ /* 0x000fe20000000000 */
[----:B------:R-:W-:Y:S01]  /*0480*/  LOP3.LUT R3, R3, 0xffffff80, RZ, 0xc0, !PT ;  /* 0xffffff8003037812 */ /* 0x000fe200078ec0ff */
[----:B------:R-:W-:-:S03]  /*0490*/  VOTEU.ALL UP1, P1 ;  /* 0x00000000003f7886 */ /* 0x000fc60000820000 */
[----:B------:R-:W1:Y:S01]  /*04a0*/  @!UP0 S2UR UR7, SR_CgaCtaId ;  /* 0x00000000000789c3 */ /* 0x000e620000008800 */
[----:B------:R-:W-:Y:S01]  /*04b0*/  @!UP0 UMOV UR6, 0x400 ;  /* 0x0000040000068882 */ /* 0x000fe20000000000 */
[----:B------:R-:W-:-:S04]  /*04c0*/  @!UP0 UIADD3 UR4, -UR4, 0x100000, URZ ;  /* 0x0010000004048890 */ /* 0x000fc8000fffe13f */
[----:B------:R-:W-:Y:S02]  /*04d0*/  @!UP0 USHF.L.U32 UR5, UR4, 0xb, URZ ;  /* 0x0000000b04058899 */ /* 0x000fe4000800063f */
[----:B------:R-:W-:Y:S01]  /*04e0*/  @!UP0 USHF.L.U32 UR4, UR4, 0x1, URZ ;  /* 0x0000000104048899 */ /* 0x000fe2000800063f */
[----:B------:R-:W-:Y:S01]  /*04f0*/  IMAD.IADD R3, R4, 0x1, -R3 ;  /* 0x0000000104037824 */ /* 0x000fe200078e0a03 */
[----:B------:R-:W-:Y:S01]  /*0500*/  @!UP1 UMOV UR10, 0x400 ;  /* 0x00000400000a9882 */ /* 0x000fe20000000000 */
[----:B------:R-:W-:Y:S01]  /*0510*/  VOTEU.ALL UP2, P1 ;  /* 0x00000000003f7886 */ /* 0x000fe20000840000 */
[----:B------:R-:W-:Y:S01]  /*0520*/  VOTEU.ALL UP3, P1 ;  /* 0x00000000003f7886 */ /* 0x000fe20000860000 */
[----:B------:R-:W-:Y:S01]  /*0530*/  VOTEU.ALL UP4, P1 ;  /* 0x00000000003f7886 */ /* 0x000fe20000880000 */
[----:B------:R-:W5:Y:S01]  /*0540*/  @!UP1 S2UR UR11, SR_CgaCtaId ;  /* 0x00000000000b99c3 */ /* 0x000f620000008800 */
[----:B------:R-:W-:Y:S01]  /*0550*/  VOTEU.ALL UP5, P1 ;  /* 0x00000000003f7886 */ /* 0x000fe200008a0000 */
[----:B------:R-:W-:Y:S01]  /*0560*/  ISETP.NE.AND P1, PT, RZ, UR15, PT ;  /* 0x0000000fff007c0c */ /* 0x000fe2000bf25270 */
[----:B-1----:R-:W-:-:S02]  /*0570*/  @!UP0 ULEA UR9, UR7, UR6, 0x18 ;  /* 0x0000000607098291 */ /* 0x002fc4000f8ec03f */
[----:B------:R-:W-:-:S04]  /*0580*/  @!UP1 UIADD3 UR6, -UR12, 0x100000, URZ ;  /* 0x001000000c069890 */ /* 0x000fc8000fffe13f */
[----:B------:R-:W-:Y:S02]  /*0590*/  @!UP1 USHF.L.U32 UR7, UR6, 0xb, URZ ;  /* 0x0000000b06079899 */ /* 0x000fe4000800063f */
[----:B------:R-:W-:Y:S01]  /*05a0*/  @!UP1 USHF.L.U32 UR6, UR6, 0x1, URZ ;  /* 0x0000000106069899 */ /* 0x000fe2000800063f */
[----:B------:R-:W-:Y:S01]  /*05b0*/  VOTEU.ALL UP0, P0 ;  /* 0x00000000003f7886 */ /* 0x000fe20000000000 */
[----:B-----5:R-:W-:Y:S01]  /*05c0*/  @!UP1 ULEA UR10, UR11, UR10, 0x18 ;  /* 0x0000000a0b0a9291 */ /* 0x020fe2000f8ec03f */
[----:B------:R-:W-:Y:S01]  /*05d0*/  VOTEU.ALL UP1, P0 ;  /* 0x00000000003f7886 */ /* 0x000fe20000020000 */
[----:B------:R-:W1:Y:S02]  /*05e0*/  FENCE.VIEW.ASYNC.S ;  /* 0x00000000000073c6 */ /* 0x000e640000000000 */
[----:B-1----:R-:W2:Y:S02]  /*05f0*/  @!UP0 SYNCS.EXCH.64 URZ, [UR9+0x70], UR4 ;  /* 0x00007004093f85b2 */ /* 0x002ea40008000100 */
[----:B------:R1:W2:Y:S01]  /*0600*/  @!UP1 SYNCS.EXCH.64 URZ, [UR9+0x78], UR4 ;  /* 0x00007804093f95b2 */ /* 0x0002a20008000100 */
[----:B------:R-:W-:Y:S01]  /*0610*/  NOP ;  /* 0x0000000000007918 */ /* 0x000fe20000000000 */
[----:B-1----:R-:W-:-:S02]  /*0620*/  ULDC.64 UR4, c[0x0][0x598] ;  /* 0x0001660000047ab9 */ /* 0x002fc40000000a00 */
[----:B------:R-:W-:Y:S02]  /*0630*/  ISETP.NE.U32.AND P0, PT, RZ, UR4, PT ;  /* 0x00000004ff007c0c */ /* 0x000fe4000bf05070 */
[----:B------:R1:W2:Y:S02]  /*0640*/  @!UP2 SYNCS.EXCH.64 URZ, [UR10+0x50], UR6 ;  /* 0x000050060a3fa5b2 */ /* 0x0002a40008000100 */
[----:B------:R-:W-:Y:S01]  /*0650*/  ISETP.NE.AND.EX P0, PT, RZ, UR5, PT, P0 ;  /* 0x00000005ff007c0c */ /* 0x000fe2000bf05300 */
[----:B------:R1:W2:Y:S01]  /*0660*/  @!UP3 SYNCS.EXCH.64 URZ, [UR10+0x58], UR6 ;  /* 0x000058060a3fb5b2 */ /* 0x0002a20008000100 */
[----:B------:R1:W2:Y:S01]  /*0670*/  @!UP4 SYNCS.EXCH.64 URZ, [UR10+0x60], UR6 ;  /* 0x000060060a3fc5b2 */ /* 0x0002a20008000100 */
[----:B------:R1:W2:Y:S01]  /*0680*/  @!UP5 SYNCS.EXCH.64 URZ, [UR10+0x68], UR6 ;  /* 0x000068060a3fd5b2 */ /* 0x0002a20008000100 */
[----:B------:R-:W-:Y:S01]  /*0690*/  NOP ;  /* 0x0000000000007918 */ /* 0x000fe20000000000 */
[----:B--234-:R-:W-:Y:S08]  /*06a0*/  BAR.SYNC.DEFER_BLOCKING 0x0 ;  /* 0x0000000000007b1d */ /* 0x01cff00000010000 */
[----:B01----:R-:W-:Y:S05]  /*06b0*/  @!P0 BRA `(.L_x_3) ;  /* 0x00000000001c8947 */ /* 0x003fea0003800000 */
[----:B------:R-:W0:Y:S02]  /*06c0*/  LDC.64 R6, c[0x0][0x598] ;  /* 0x00016600ff067b82 */ /* 0x000e240000000a00 */
[----:B0-----:R-:W2:Y:S02]  /*06d0*/  LDG.E.64 R6, desc[UR50][R6.64] ;  /* 0x0000003206067981 */ /* 0x001ea4000c1e1b00 */
[----:B--2---:R-:W-:-:S04]  /*06e0*/  ISETP.NE.U32.AND P0, PT, R6, RZ, PT ;  /* 0x000000ff0600720c */ /* 0x004fc80003f05070 */
[----:B------:R-:W-:-:S13]  /*06f0*/  ISETP.NE.AND.EX P0, PT, R7, RZ, PT, P0 ;  /* 0x000000ff0700720c */ /* 0x000fda0003f05300 */
[----:B------:R-:W-:Y:S05]  /*0700*/  @!P0 BRA `(.L_x_3) ;  /* 0x0000000000088947 */ /* 0x000fea0003800000 */
[----:B------:R1:W5:Y:S01]  /*0710*/  LD.E R22, desc[UR50][R6.64] ;  /* 0x0000003206167980 */ /* 0x000362000c101900 */
[----:B------:R-:W-:Y:S05]  /*0720*/  BRA `(.L_x_4) ;  /* 0x0000000000247947 */ /* 0x000fea0003800000 */
.L_x_3:
[----:B------:R-:W-:Y:S02]  /*0730*/  ULDC.64 UR4, c[0x0][0x588] ;  /* 0x0001620000047ab9 */ /* 0x000fe40000000a00 */
[----:B------:R-:W-:-:S04]  /*0740*/  ISETP.NE.U32.AND P0, PT, RZ, UR4, PT ;  /* 0x00000004ff007c0c */ /* 0x000fc8000bf05070 */
[----:B------:R-:W-:-:S13]  /*0750*/  ISETP.NE.AND.EX P0, PT, RZ, UR5, PT, P0 ;  /* 0x00000005ff007c0c */ /* 0x000fda000bf05300 */
[----:B------:R-:W-:Y:S05]  /*0760*/  @!P0 BRA `(.L_x_5) ;  /* 0x00000000000c8947 */ /* 0x000fea0003800000 */
[----:B------:R-:W0:Y:S02]  /*0770*/  LDC.64 R22, c[0x0][0x588] ;  /* 0x00016200ff167b82 */ /* 0x000e240000000a00 */
[----:B0-----:R0:W5:Y:S01]  /*0780*/  LDG.E R22, desc[UR50][R22.64] ;  /* 0x0000003216167981 */ /* 0x001162000c1e1900 */
[----:B------:R-:W-:Y:S05]  /*0790*/  BRA `(.L_x_4) ;  /* 0x0000000000087947 */ /* 0x000fea0003800000 */
.L_x_5:
[----:B------:R-:W-:Y:S02]  /*07a0*/  ULDC UR4, c[0x0][0x580] ;  /* 0x0001600000047ab9 */ /* 0x000fe40000000800 */
[----:B------:R-:W-:-:S07]  /*07b0*/  IMAD.U32 R22, RZ, RZ, UR4 ;  /* 0x00000004ff167e24 */ /* 0x000fce000f8e00ff */
.L_x_4:
[----:B------:R-:W-:Y:S02]  /*07c0*/  ULDC.64 UR4, c[0x0][0x5a0] ;  /* 0x0001680000047ab9 */ /* 0x000fe40000000a00 */
[----:B------:R-:W-:-:S04]  /*07d0*/  ISETP.NE.U32.AND P0, PT, RZ, UR4, PT ;  /* 0x00000004ff007c0c */ /* 0x000fc8000bf05070 */
[----:B------:R-:W-:-:S13]  /*07e0*/  ISETP.NE.AND.EX P0, PT, RZ, UR5, PT, P0 ;  /* 0x00000005ff007c0c */ /* 0x000fda000bf05300 */
[----:B------:R-:W-:Y:S05]  /*07f0*/  @!P0 BRA `(.L_x_6) ;  /* 0x00000000001c8947 */ /* 0x000fea0003800000 */
[----:B-1----:R-:W1:Y:S02]  /*0800*/  LDC.64 R6, c[0x0][0x5a0] ;  /* 0x00016800ff067b82 */ /* 0x002e640000000a00 */
[----:B-1----:R-:W2:Y:S02]  /*0810*/  LDG.E.64 R6, desc[UR50][R6.64] ;  /* 0x0000003206067981 */ /* 0x002ea4000c1e1b00 */
[----:B--2---:R-:W-:-:S04]  /*0820*/  ISETP.NE.U32.AND P0, PT, R6, RZ, PT ;  /* 0x000000ff0600720c */ /* 0x004fc80003f05070 */
[----:B------:R-:W-:-:S13]  /*0830*/  ISETP.NE.AND.EX P0, PT, R7, RZ, PT, P0 ;  /* 0x000000ff0700720c */ /* 0x000fda0003f05300 */
[----:B------:R-:W-:Y:S05]  /*0840*/  @!P0 BRA `(.L_x_6) ;  /* 0x0000000000088947 */ /* 0x000fea0003800000 */
[----:B0-----:R2:W5:Y:S01]  /*0850*/  LD.E R23, desc[UR50][R6.64] ;  /* 0x0000003206177980 */ /* 0x001562000c101900 */
[----:B------:R-:W-:Y:S05]  /*0860*/  BRA `(.L_x_7) ;  /* 0x0000000000247947 */ /* 0x000fea0003800000 */
.L_x_6:
[----:B------:R-:W-:Y:S02]  /*0870*/  ULDC.64 UR4, c[0x0][0x590] ;  /* 0x0001640000047ab9 */ /* 0x000fe40000000a00 */
[----:B------:R-:W-:-:S04]  /*0880*/  ISETP.NE.U32.AND P0, PT, RZ, UR4, PT ;  /* 0x00000004ff007c0c */ /* 0x000fc8000bf05070 */
[----:B------:R-:W-:-:S13]  /*0890*/  ISETP.NE.AND.EX P0, PT, RZ, UR5, PT, P0 ;  /* 0x00000005ff007c0c */ /* 0x000fda000bf05300 */
[----:B------:R-:W-:Y:S05]  /*08a0*/  @!P0 BRA `(.L_x_8) ;  /* 0x00000000000c8947 */ /* 0x000fea0003800000 */
[----:B-1----:R-:W0:Y:S02]  /*08b0*/  LDC.64 R6, c[0x0][0x590] ;  /* 0x00016400ff067b82 */ /* 0x002e240000000a00 */
[----:B0-----:R0:W5:Y:S01]  /*08c0*/  LDG.E R23, desc[UR50][R6.64] ;  /* 0x0000003206177981 */ /* 0x001162000c1e1900 */
[----:B------:R-:W-:Y:S05]  /*08d0*/  BRA `(.L_x_7) ;  /* 0x0000000000087947 */ /* 0x000fea0003800000 */
.L_x_8:
[----:B------:R-:W-:Y:S02]  /*08e0*/  ULDC UR4, c[0x0][0x584] ;  /* 0x0001610000047ab9 */ /* 0x000fe40000000800 */
[----:B0-----:R-:W-:-:S07]  /*08f0*/  IMAD.U32 R23, RZ, RZ, UR4 ;  /* 0x00000004ff177e24 */ /* 0x001fce000f8e00ff */
.L_x_7:
[----:B------:R-:W3:Y:S01]  /*0900*/  S2UR UR10, SR_CTAID.Y ;  /* 0x00000000000a79c3 */ /* 0x000ee20000002600 */
[----:B------:R-:W-:Y:S01]  /*0910*/  ULDC UR5, c[0x0][0x65c] ;  /* 0x0001970000057ab9 */ /* 0x000fe20000000800 */
[----:B------:R-:W-:Y:S01]  /*0920*/  UISETP.NE.AND UP0, UPT, UR15, 0x2, UPT ;  /* 0x000000020f00788c */ /* 0x000fe2000bf05270 */
[----:B------:R-:W-:Y:S01]  /*0930*/  PRMT R5, RZ, 0x7610, R5 ;  /* 0x00007610ff057816 */ /* 0x000fe20000000005 */
[----:B------:R-:W-:Y:S01]  /*0940*/  UISETP.NE.AND UP2, UPT, UR5, 0x1, UPT ;  /* 0x000000010500788c */ /* 0x000fe2000bf45270 */
[----:B------:R-:W-:Y:S02]  /*0950*/  IMAD.MOV.U32 R18, RZ, RZ, -0x1 ;  /* 0xffffffffff127424 */ /* 0x000fe400078e00ff */
[----:B------:R-:W-:Y:S01]  /*0960*/  IMAD.MOV.U32 R19, RZ, RZ, -0x1 ;  /* 0xffffffffff137424 */ /* 0x000fe200078e00ff */
[----:B------:R-:W4:Y:S01]  /*0970*/  S2UR UR4, SR_CTAID.X ;  /* 0x00000000000479c3 */ /* 0x000f220000002500 */
[----:B------:R-:W-:-:S06]  /*0980*/  UP2UR UR38, UPR, URZ, 0x4 ;  /* 0x000000043f267883 */ /* 0x000fcc0008000000 */
[----:B------:R-:W-:Y:S01]  /*0990*/  @UP2 ULDC UR12, c[0x0][0x10] ;  /* 0x00000400000c2ab9 */ /* 0x000fe20000000800 */
[----:B------:R-:W-:Y:S01]  /*09a0*/  @UP2 UMOV UR7, URZ ;  /* 0x0000003f00072c82 */ /* 0x000fe20008000000 */
[----:B------:R-:W-:Y:S01]  /*09b0*/  @UP2 UMOV UR5, URZ ;  /* 0x0000003f00052c82 */ /* 0x000fe20008000000 */
[----:B012---:R-:W0:Y:S01]  /*09c0*/  LDC.64 R6, c[0x0][0x650] ;  /* 0x00019400ff067b82 */ /* 0x007e220000000a00 */
[----:B---3--:R-:W-:Y:S02]  /*09d0*/  @UP2 UMOV UR9, UR10 ;  /* 0x0000000a00092c82 */ /* 0x008fe40008000000 */
[----:B------:R-:W-:Y:S01]  /*09e0*/  @UP2 UMOV UR6, UR9 ;  /* 0x0000000900062c82 */ /* 0x000fe20008000000 */
[----:B------:R-:W-:Y:S01]  /*09f0*/  @!UP2 UMOV UR9, UR10 ;  /* 0x0000000a0009ac82 */ /* 0x000fe20008000000 */
[----:B----4-:R-:W-:-:S03]  /*0a00*/  @UP2 UIMAD.WIDE.U32 UR12, UR4, UR12, UR6 ;  /* 0x0000000c040c22a5 */ /* 0x010fc6000f8e0006 */
[----:B------:R-:W-:Y:S01]  /*0a10*/  @!UP2 ULDC UR6, c[0x0][0xc] ;  /* 0x000003000006aab9 */ /* 0x000fe20000000800 */
[----:B------:R-:W-:Y:S01]  /*0a20*/  @UP2 UIADD3 UR14, UR13, UR5, URZ ;  /* 0x000000050d0e2290 */ /* 0x000fe2000fffe03f */
[----:B------:R-:W-:Y:S02]  /*0a30*/  ULDC UR10, c[0x0][0xc] ;  /* 0x00000300000a7ab9 */ /* 0x000fe40000000800 */
[----:B------:R-:W-:Y:S01]  /*0a40*/  UMOV UR5, URZ ;  /* 0x0000003f00057c82 */ /* 0x000fe20008000000 */
[----:B------:R-:W-:Y:S01]  /*0a50*/  ULDC UR11, c[0x0][0x10] ;  /* 0x00000400000b7ab9 */ /* 0x000fe20000000800 */
[----:B------:R-:W-:Y:S02]  /*0a60*/  @!UP2 UIMAD.WIDE.U32 UR6, UR6, UR9, UR4 ;  /* 0x000000090606a2a5 */ /* 0x000fe4000f8e0004 */
[----:B------:R-:W-:Y:S01]  /*0a70*/  UIMAD.WIDE.U32 UR10, UR10, UR11, URZ ;  /* 0x0000000b0a0a72a5 */ /* 0x000fe2000f8e003f */
[----:B------:R-:W-:-:S03]  /*0a80*/  ULDC UR13, c[0x0][0x14] ;  /* 0x00000500000d7ab9 */ /* 0x000fc60000000800 */
[----:B------:R-:W-:Y:S02]  /*0a90*/  UIMAD.WIDE.U32 UR48, UR10, UR13, URZ ;  /* 0x0000000d0a3072a5 */ /* 0x000fe4000f8e003f */
[----:B------:R-:W-:Y:S01]  /*0aa0*/  UIMAD UR39, UR11, UR13, URZ ;  /* 0x0000000d0b2772a4 */ /* 0x000fe2000f8e023f */
[----:B------:R-:W-:Y:S01]  /*0ab0*/  @!UP2 UMOV UR12, UR6 ;  /* 0x00000006000cac82 */ /* 0x000fe20008000000 */
[----:B------:R-:W-:Y:S02]  /*0ac0*/  @!UP2 UMOV UR14, UR7 ;  /* 0x00000007000eac82 */ /* 0x000fe40008000000 */
[----:B------:R-:W-:Y:S02]  /*0ad0*/  UIADD3 UR39, UR49, UR39, URZ ;  /* 0x0000002731277290 */ /* 0x000fe4000fffe03f */
[----:B------:R-:W-:-:S04]  /*0ae0*/  UIADD3 UR6, UP1, UR12, UR48, URZ ;  /* 0x000000300c067290 */ /* 0x000fc8000ff3e03f */
[----:B------:R-:W-:Y:S02]  /*0af0*/  UIADD3.X UR7, UR14, UR39, URZ, UP1, !UPT ;  /* 0x000000270e077290 */ /* 0x000fe40008ffe43f */
[----:B------:R-:W-:Y:S02]  /*0b00*/  USEL UR6, UR6, UR12, !UP0 ;  /* 0x0000000c06067287 */ /* 0x000fe4000c000000 */
[----:B------:R-:W-:-:S04]  /*0b10*/  USEL UR7, UR7, UR14, !UP0 ;  /* 0x0000000e07077287 */ /* 0x000fc8000c000000 */
[----:B0-----:R-:W-:Y:S01]  /*0b20*/  ISETP.LE.U32.AND P0, PT, R6, UR6, PT ;  /* 0x0000000606007c0c */ /* 0x001fe2000bf03070 */
[----:B------:R-:W-:Y:S02]  /*0b30*/  IMAD.U32 R16, RZ, RZ, UR6 ;  /* 0x00000006ff107e24 */ /* 0x000fe4000f8e00ff */
[----:B------:R-:W-:Y:S02]  /*0b40*/  IMAD.U32 R2, RZ, RZ, UR7 ;  /* 0x00000007ff027e24 */ /* 0x000fe4000f8e00ff */
[----:B------:R-:W-:-:S03]  /*0b50*/  IMAD.U32 R17, RZ, RZ, UR7 ;  /* 0x00000007ff117e24 */ /* 0x000fc6000f8e00ff */
[----:B------:R-:W-:Y:S01]  /*0b60*/  ISETP.GE.U32.AND.EX P0, PT, R2, R7, PT, P0 ;  /* 0x000000070200720c */ /* 0x000fe20003f06100 */
[----:B------:R-:W-:-:S12]  /*0b70*/  IMAD.MOV.U32 R2, RZ, RZ, -0x1 ;  /* 0xffffffffff027424 */ /* 0x000fd800078e00ff */
[----:B------:R-:W-:Y:S05]  /*0b80*/  @P0 BRA `(.L_x_9) ;  /* 0x00000004008c0947 */ /* 0x000fea0003800000 */
[----:B------:R-:W-:Y:S01]  /*0b90*/  I2FP.F32.U32 R2, UR4 ;  /* 0x0000000400027c45 */ /* 0x000fe20008201000 */
[----:B------:R-:W-:Y:S01]  /*0ba0*/  ULDC.64 UR16, c[0x0][0x628] ;  /* 0x00018a0000107ab9 */ /* 0x000fe20000000a00 */
[----:B------:R-:W-:Y:S01]  /*0bb0*/  ULDC UR6, c[0x0][0x150] ;  /* 0x0000540000067ab9 */ /* 0x000fe20000000800 */
[----:B------:R-:W-:Y:S01]  /*0bc0*/  ISETP.NE.U32.AND P0, PT, RZ, UR16, PT ;  /* 0x00000010ff007c0c */ /* 0x000fe2000bf05070 */
[----:B------:R-:W-:Y:S01]  /*0bd0*/  ULDC UR15, c[0x0][0x630] ;  /* 0x00018c00000f7ab9 */ /* 0x000fe20000000800 */
[----:B------:R-:W-:Y:S01]  /*0be0*/  FMUL R2, R2, UR6 ;  /* 0x0000000602027c20 */ /* 0x000fe20008400000 */
[----:B------:R-:W-:Y:S01]  /*0bf0*/  R2UR UR19, R16 ;  /* 0x00000000101372ca */ /* 0x000fe200000e0000 */
[----:B------:R-:W-:Y:S01]  /*0c00*/  ULDC UR21, c[0x0][0x154] ;  /* 0x0000550000157ab9 */ /* 0x000fe20000000800 */
[----:B------:R-:W-:Y:S01]  /*0c10*/  ISETP.NE.AND.EX P0, PT, RZ, UR17, PT, P0 ;  /* 0x00000011ff007c0c */ /* 0x000fe2000bf05300 */
[----:B------:R0:W1:Y:S01]  /*0c20*/  F2I.U32.TRUNC.NTZ R5, R2 ;  /* 0x0000000200057305 */ /* 0x000062000020f000 */
[----:B------:R-:W-:-:S02]  /*0c30*/  R2UR UR20, R17 ;  /* 0x00000000111472ca */ /* 0x000fc400000e0000 */
[----:B------:R-:W-:Y:S02]  /*0c40*/  R2UR UR6, R16 ;  /* 0x00000000100672ca */ /* 0x000fe400000e0000 */
[----:B------:R-:W-:-:S07]  /*0c50*/  R2UR UR7, R17 ;  /* 0x00000000110772ca */ /* 0x000fce00000e0000 */
[----:B0-----:R-:W-:Y:S08]  /*0c60*/  @!P0 BRA `(.L_x_10) ;  /* 0x0000000000308947 */ /* 0x001ff00003800000 */
[----:B------:R-:W-:Y:S01]  /*0c70*/  R2UR UR6, R16 ;  /* 0x00000000100672ca */ /* 0x000fe200000e0000 */
[----:B------:R-:W-:Y:S01]  /*0c80*/  ULDC UR12, c[0x0][0x634] ;  /* 0x00018d00000c7ab9 */ /* 0x000fe20000000800 */
[----:B------:R-:W-:-:S11]  /*0c90*/  R2UR UR14, R17 ;  /* 0x00000000110e72ca */ /* 0x000fd600000e0000 */
[----:B------:R-:W-:-:S04]  /*0ca0*/  UIADD3 UR12, UP1, UR6, UR12, URZ ;  /* 0x0000000c060c7290 */ /* 0x000fc8000ff3e03f */
[----:B------:R-:W-:-:S04]  /*0cb0*/  UIADD3.X UR14, URZ, UR14, URZ, UP1, !UPT ;  /* 0x0000000e3f0e7290 */ /* 0x000fc80008ffe43f */
[----:B------:R-:W-:-:S04]  /*0cc0*/  UIMAD.WIDE.U32 UR6, UR14, UR16, URZ ;  /* 0x000000100e0672a5 */ /* 0x000fc8000f8e003f */
[----:B------:R-:W-:Y:S02]  /*0cd0*/  UIMAD.WIDE.U32 UR10, UP1, UR12, UR17, UR6 ;  /* 0x000000110c0a72a5 */ /* 0x000fe4000f820006 */
[----:B------:R-:W-:Y:S02]  /*0ce0*/  UIMAD.WIDE.U32 UR6, UR12, UR16, URZ ;  /* 0x000000100c0672a5 */ /* 0x000fe4000f8e003f */
[----:B------:R-:W-:Y:S02]  /*0cf0*/  UIADD3.X UR13, URZ, URZ, URZ, UP1, !UPT ;  /* 0x0000003f3f0d7290 */ /* 0x000fe40008ffe43f */
[----:B------:R-:W-:Y:S01]  /*0d00*/  UIADD3 URZ, UP1, UR7, UR10, URZ ;  /* 0x0000000a073f7290 */ /* 0x000fe2000ff3e03f */
[----:B------:R-:W-:-:S03]  /*0d10*/  UMOV UR12, UR11 ;  /* 0x0000000b000c7c82 */ /* 0x000fc60008000000 */
[----:B------:R-:W-:-:S12]  /*0d20*/  UIMAD.WIDE.U32.X UR6, UR14, UR17, UR12, UP1 ;  /* 0x000000110e0672a5 */ /* 0x000fd800088e040c */
.L_x_10:
[----:B------:R-:W-:Y:S01]  /*0d30*/  USHF.R.U64 UR5, UR6, UR15, UR7 ;  /* 0x0000000f06057299 */ /* 0x000fe20008001207 */
[----:B------:R-:W-:Y:S01]  /*0d40*/  I2FP.F32.U32 R2, UR9 ;  /* 0x0000000900027c45 */ /* 0x000fe20008201000 */
[----:B------:R-:W-:Y:S01]  /*0d50*/  USHF.R.U32.HI UR6, URZ, UR15, UR7 ;  /* 0x0000000f3f067299 */ /* 0x000fe20008011607 */
[----:B-1----:R-:W-:Y:S01]  /*0d60*/  R2UR UR14, R5 ;  /* 0x00000000050e72ca */ /* 0x002fe200000e0000 */
[----:B------:R-:W-:Y:S02]  /*0d70*/  UIADD3 UR17, UP1, URZ, -UR5, URZ ;  /* 0x800000053f117290 */ /* 0x000fe4000ff3e03f */
[----:B------:R-:W-:Y:S01]  /*0d80*/  FMUL R2, R2, UR21 ;  /* 0x0000001502027c20 */ /* 0x000fe20008400000 */
[----:B------:R-:W-:Y:S01]  /*0d90*/  ULDC.64 UR10, c[0x0][0x620] ;  /* 0x00018800000a7ab9 */ /* 0x000fe20000000a00 */
[----:B------:R-:W-:Y:S01]  /*0da0*/  UIADD3.X UR6, URZ, ~UR6, URZ, UP1, !UPT ;  /* 0x800000063f067290 */ /* 0x000fe20008ffe43f */
[----:B------:R-:W-:Y:S01]  /*0db0*/  UMOV UR12, UR19 ;  /* 0x00000013000c7c82 */ /* 0x000fe20008000000 */
[----:B------:R-:W-:-:S02]  /*0dc0*/  UMOV UR13, UR20 ;  /* 0x00000014000d7c82 */ /* 0x000fc40008000000 */
[----:B------:R-:W-:Y:S01]  /*0dd0*/  UIMAD UR6, UR6, UR10, URZ ;  /* 0x0000000a060672a4 */ /* 0x000fe2000f8e023f */
[----:B------:R-:W0:Y:S01]  /*0de0*/  F2I.U32.TRUNC.NTZ R2, R2 ;  /* 0x0000000200027305 */ /* 0x000e22000020f000 */
[----:B------:R-:W-:Y:S02]  /*0df0*/  UIMAD.WIDE.U32 UR12, UR17, UR10, UR12 ;  /* 0x0000000a110c72a5 */ /* 0x000fe4000f8e000c */
[----:B------:R-:W-:Y:S01]  /*0e00*/  UIMAD UR17, UR17, UR11, UR6 ;  /* 0x0000000b111172a4 */ /* 0x000fe2000f8e0206 */
[----:B------:R-:W-:Y:S01]  /*0e10*/  ULDC UR24, c[0x0][0x658] ;  /* 0x0001960000187ab9 */ /* 0x000fe20000000800 */
[----:B------:R-:W-:Y:S02]  /*0e20*/  UMOV UR22, 0xffffffff ;  /* 0xffffffff00167882 */ /* 0x000fe40000000000 */
[----:B------:R-:W-:Y:S01]  /*0e30*/  UIADD3 UR17, UR13, UR17, URZ ;  /* 0x000000110d117290 */ /* 0x000fe2000fffe03f */
[----:B------:R-:W-:Y:S01]  /*0e40*/  ULDC UR19, c[0x0][0x618] ;  /* 0x0001860000137ab9 */ /* 0x000fe20000000800 */
[----:B------:R-:W-:Y:S01]  /*0e50*/  ULDC.64 UR6, c[0x0][0x640] ;  /* 0x0001900000067ab9 */ /* 0x000fe20000000a00 */
[----:B------:R-:W-:Y:S01]  /*0e60*/  USHF.L.U32 UR13, UR22, UR24, URZ ;  /* 0x00000018160d7299 */ /* 0x000fe2000800063f */
[----:B------:R-:W-:Y:S01]  /*0e70*/  ISETP.NE.U32.AND P0, PT, RZ, UR6, PT ;  /* 0x00000006ff007c0c */ /* 0x000fe2000bf05070 */
[----:B------:R-:W-:-:S02]  /*0e80*/  USHF.R.U64 UR22, UR12, UR19, UR17 ;  /* 0x000000130c167299 */ /* 0x000fc40008001211 */
[----:B------:R-:W-:Y:S01]  /*0e90*/  USHF.R.U32.HI UR12, URZ, UR19, UR17 ;  /* 0x000000133f0c7299 */ /* 0x000fe20008011611 */
[----:B0-----:R-:W-:Y:S01]  /*0ea0*/  R2UR UR16, R2 ;  /* 0x00000000021072ca */ /* 0x001fe200000e0000 */
[----:B------:R-:W-:Y:S01]  /*0eb0*/  ULDC UR21, c[0x0][0x608] ;  /* 0x0001820000157ab9 */ /* 0x000fe20000000800 */
[----:B------:R-:W-:Y:S01]  /*0ec0*/  ISETP.NE.AND.EX P0, PT, RZ, UR7, PT, P0 ;  /* 0x00000007ff007c0c */ /* 0x000fe2000bf05300 */
[----:B------:R-:W-:Y:S02]  /*0ed0*/  USHF.R.U64 UR26, UR22, UR21, UR12 ;  /* 0x00000015161a7299 */ /* 0x000fe4000800120c */
[----:B------:R-:W-:Y:S01]  /*0ee0*/  USHF.R.U32.HI UR12, URZ, UR21, UR12 ;  /* 0x000000153f0c7299 */ /* 0x000fe2000801160c */
[----:B------:R-:W-:Y:S01]  /*0ef0*/  UMOV UR20, 0x1 ;  /* 0x0000000100147882 */ /* 0x000fe20000000000 */
[----:B------:R-:W-:Y:S02]  /*0f00*/  UIADD3 UR14, -UR14, URZ, URZ ;  /* 0x0000003f0e0e7290 */ /* 0x000fe4000fffe13f */
[----:B------:R-:W-:-:S02]  /*0f10*/  USHF.R.U64 UR27, UR26, UR24, UR12 ;  /* 0x000000181a1b7299 */ /* 0x000fc4000800120c */
[----:B------:R-:W-:Y:S01]  /*0f20*/  USHF.L.U32 UR19, UR20, UR24, URZ ;  /* 0x0000001814137299 */ /* 0x000fe2000800063f */
[----:B------:R-:W-:Y:S01]  /*0f30*/  ULDC UR15, c[0x0][0x144] ;  /* 0x00005100000f7ab9 */ /* 0x000fe20000000800 */
[----:B------:R-:W-:Y:S01]  /*0f40*/  ULDC UR10, c[0x0][0x600] ;  /* 0x00018000000a7ab9 */ /* 0x000fe20000000800 */
[----:B------:R-:W-:Y:S02]  /*0f50*/  ULOP3.LUT UR20, URZ, UR13, URZ, 0x33, !UPT ;  /* 0x0000000d3f147292 */ /* 0x000fe4000f8e333f */
[----:B------:R-:W-:Y:S02]  /*0f60*/  USHF.R.U32.HI UR13, URZ, UR24, UR12 ;  /* 0x000000183f0d7299 */ /* 0x000fe4000801160c */
[----:B------:R-:W-:Y:S02]  /*0f70*/  UIADD3 UR11, UR10, -0x1, URZ ;  /* 0xffffffff0a0b7890 */ /* 0x000fe4000fffe03f */
[----:B------:R-:W-:Y:S02]  /*0f80*/  UIADD3 UR23, -UR16, URZ, URZ ;  /* 0x0000003f10177290 */ /* 0x000fe4000fffe13f */
[----:B------:R-:W-:Y:S01]  /*0f90*/  UIMAD UR4, UR15, UR14, UR4 ;  /* 0x0000000e0f0472a4 */ /* 0x000fe2000f8e0204 */
[----:B------:R-:W-:Y:S01]  /*0fa0*/  ULDC UR28, c[0x0][0x148] ;  /* 0x00005200001c7ab9 */ /* 0x000fe20000000800 */
[----:B------:R-:W-:Y:S01]  /*0fb0*/  ULDC UR24, c[0x0][0x648] ;  /* 0x0001920000187ab9 */ /* 0x000fe20000000800 */
[----:B------:R-:W-:Y:S01]  /*0fc0*/  ULDC UR25, c[0x0][0x638] ;  /* 0x00018e0000197ab9 */ /* 0x000fe20000000800 */
[----:B------:R-:W-:Y:S01]  /*0fd0*/  UMOV UR12, UR27 ;  /* 0x0000001b000c7c82 */ /* 0x000fe20008000000 */
[----:B------:R-:W-:Y:S07]  /*0fe0*/  @!P0 BRA `(.L_x_11) ;  /* 0x0000000000308947 */ /* 0x000fee0003800000 */
[----:B------:R-:W-:Y:S02]  /*0ff0*/  ULDC UR16, c[0x0][0x64c] ;  /* 0x0001930000107ab9 */ /* 0x000fe40000000800 */
        /* <DEDUP_REMOVED lines=8> */
[----:B------:R-:W-:-:S07]  /*1080*/  UIMAD.WIDE.U32.X UR6, UR21, UR7, UR16, UP1 ;  /* 0x00000007150672a5 */ /* 0x000fce00088e0410 */
[----:B------:R-:W-:Y:S01]  /*1090*/  UMOV UR12, UR6 ;  /* 0x00000006000c7c82 */ /* 0x000fe20008000000 */
[----:B------:R-:W-:-:S05]  /*10a0*/  UMOV UR13, UR7 ;  /* 0x00000007000d7c82 */ /* 0x000fca0008000000 */
.L_x_11:
[----:B------:R-:W-:Y:S01]  /*10b0*/  UISETP.NE.AND UP1, UPT, UR38, URZ, UPT ;  /* 0x0000003f2600728c */ /* 0x000fe2000bf25270 */
[----:B------:R-:W-:Y:S01]  /*10c0*/  IMAD.MOV.U32 R5, RZ, RZ, 0x1 ;  /* 0x00000001ff057424 */ /* 0x000fe200078e00ff */
[----:B------:R-:W-:Y:S01]  /*10d0*/  USHF.R.U64 UR6, UR12, UR24, UR13 ;  /* 0x000000180c067299 */ /* 0x000fe2000800120d */
[----:B------:R-:W-:Y:S01]  /*10e0*/  IMAD.U32 R19, RZ, RZ, UR5 ;  /* 0x00000005ff137e24 */ /* 0x000fe2000f8e00ff */
[----:B------:R-:W-:Y:S02]  /*10f0*/  ULOP3.LUT UR20, UR26, UR20, URZ, 0xc0, !UPT ;  /* 0x000000141a147292 */ /* 0x000fe4000f8ec03f */
[----:B------:R-:W-:Y:S02]  /*1100*/  UIADD3 UR7, -UR6, URZ, URZ ;  /* 0x0000003f06077290 */ /* 0x000fe4000fffe13f */
[----:B------:R-:W-:Y:S02]  /*1110*/  UIMAD UR19, UR19, UR6, UR20 ;  /* 0x00000006131372a4 */ /* 0x000fe4000f8e0214 */
[----:B------:R-:W-:-:S02]  /*1120*/  ULOP3.LUT UR11, UR22, UR11, URZ, 0xc0, !UPT ;  /* 0x0000000b160b7292 */ /* 0x000fc4000f8ec03f */
[----:B------:R-:W-:Y:S02]  /*1130*/  @UP1 UIMAD UR4, UR28, UR23, UR9 ;  /* 0x000000171c0412a4 */ /* 0x000fe4000f8e0209 */
[----:B------:R-:W-:-:S03]  /*1140*/  UIMAD UR6, UR7, UR25, UR27 ;  /* 0x00000019070672a4 */ /* 0x000fc6000f8e021b */
[----:B------:R-:W-:Y:S01]  /*1150*/  ULDC UR7, c[0x0][0x610] ;  /* 0x0001840000077ab9 */ /* 0x000fe20000000800 */
[----:B------:R-:W-:Y:S02]  /*1160*/  UIMAD UR6, UR6, UR10, UR11 ;  /* 0x0000000a060672a4 */ /* 0x000fe4000f8e020b */
[----:B------:R-:W-:-:S04]  /*1170*/  UIMAD UR4, UR19, UR7, UR4 ;  /* 0x00000007130472a4 */ /* 0x000fc8000f8e0204 */
[----:B------:R-:W-:Y:S02]  /*1180*/  USEL UR7, UR6, UR4, !UP1 ;  /* 0x0000000406077287 */ /* 0x000fe4000c800000 */
[----:B------:R-:W-:-:S04]  /*1190*/  USEL UR4, UR4, UR6, !UP1 ;  /* 0x0000000604047287 */ /* 0x000fc8000c800000 */
[----:B------:R-:W-:Y:S02]  /*11a0*/  IMAD.U32 R2, RZ, RZ, UR7 ;  /* 0x00000007ff027e24 */ /* 0x000fe4000f8e00ff */
[----:B------:R-:W-:-:S07]  /*11b0*/  IMAD.U32 R18, RZ, RZ, UR4 ;  /* 0x00000004ff127e24 */ /* 0x000fce000f8e00ff */
.L_x_9:
[----:B------:R-:W-:Y:S02]  /*11c0*/  ULDC UR4, c[0x0][0x28c] ;  /* 0x0000a30000047ab9 */ /* 0x000fe40000000800 */
[----:B------:R-:W-:-:S04]  /*11d0*/  UIADD3 UR4, UR4, 0x7f, URZ ;  /* 0x0000007f04047890 */ /* 0x000fc8000fffe03f */
[----:B------:R-:W-:-:S04]  /*11e0*/  USHF.R.S32.HI UR5, URZ, 0x1f, UR4 ;  /* 0x0000001f3f057899 */ /* 0x000fc80008011404 */
[----:B------:R-:W-:-:S04]  /*11f0*/  ULEA.HI UR5, UR5, UR4, URZ, 0x7 ;  /* 0x0000000405057291 */ /* 0x000fc8000f8f383f */
[----:B------:R-:W-:Y:S01]  /*1200*/  USHF.R.S32.HI UR37, URZ, 0x7, UR5 ;  /* 0x000000073f257899 */ /* 0x000fe20008011405 */
[----:B------:R-:W-:Y:S11]  /*1210*/  @!P1 BRA `(.L_x_12) ;  /* 0x00000080004c9947 */ /* 0x000ff60003800000 */
[----:B------:R-:W-:-:S06]  /*1220*/  UISETP.GT.U32.AND UP1, UPT, UR18, 0x1, UPT ;  /* 0x000000011200788c */ /* 0x000fcc000bf24070 */
[----:B------:R-:W-:-:S13]  /*1230*/  PLOP3.LUT P0, PT, PT, PT, UP1, 0x80, 0x0 ;  /* 0x000000000000781c */ /* 0x000fda0003f0f018 */
[----:B------:R-:W-:Y:S05]  /*1240*/  @P0 EXIT ;  /* 0x000000000000094d */ /* 0x000fea0003800000 */
.L_x_13:
[----:B------:R-:W-:-:S08]  /*1250*/  NOP ;  /* 0x0000000000007918 */ /* 0x000fd00000000000 */
[----:B------:R-:W0:Y:S02]  /*1260*/  USETMAXREG.TRY_ALLOC.CTAPOOL UP1, 0xe8 ;  /* 0x000000e8000079c8 */ /* 0x000e240008020600 */
[----:B0-----:R-:W-:-:S13]  /*1270*/  PLOP3.LUT P0, PT, PT, PT, UP1, 0x80, 0x0 ;  /* 0x000000000000781c */ /* 0x001fda0003f0f018 */
[----:B------:R-:W-:Y:S05]  /*1280*/  @!P0 BRA `(.L_x_13) ;  /* 0xfffffffc00f08947 */ /* 0x000fea000383ffff */
[----:B------:R-:W-:-:S13]  /*1290*/  LOP3.LUT P0, RZ, R5, 0xff, RZ, 0xc0, !PT ;  /* 0x000000ff05ff7812 */ /* 0x000fda000780c0ff */
[----:B------:R-:W-:Y:S05]  /*12a0*/  @!P0 EXIT ;  /* 0x000000000000894d */ /* 0x000fea0003800000 */
[----:B------:R-:W0:Y:S01]  /*12b0*/  S2UR UR5, SR_CgaCtaId ;  /* 0x00000000000579c3 */ /* 0x000e220000008800 */
[----:B------:R-:W-:Y:S01]  /*12c0*/  VIADD R6, R0, 0xffffffff ;  /* 0xffffffff00067836 */ /* 0x000fe20000000000 */
[----:B------:R-:W-:Y:S01]  /*12d0*/  SHF.R.S32.HI R4, RZ, 0x1f, R3 ;  /* 0x0000001fff047819 */ /* 0x000fe20000011403 */
[----:B------:R-:W-:Y:S01]  /*12e0*/  UMOV UR42, 0x400 ;  /* 0x00000400002a7882 */ /* 0x000fe20000000000 */
[----:B------:R-:W-:Y:S02]  /*12f0*/  USHF.R.U32.HI UR4, URZ, 0x2, UR37 ;  /* 0x000000023f047899 */ /* 0x000fe40008011625 */
[----:B------:R-:W-:Y:S01]  /*1300*/  R2UR UR44, R6 ;  /* 0x00000000062c72ca */ /* 0x000fe200000e0000 */
[----:B------:R-:W-:Y:S01]  /*1310*/  ULOP3.LUT UR43, UR37, 0x3, URZ, 0xc0, !UPT ;  /* 0x00000003252b7892 */ /* 0x000fe2000f8ec03f */
[CC--:B------:R-:W-:Y:S01]  /*1320*/  LEA.HI R0, R4.reuse, R3.reuse, RZ, 0x2 ;  /* 0x0000000304007211 */ /* 0x0c0fe200078f10ff */
[----:B------:R-:W-:Y:S01]  /*1330*/  UISETP.LT.AND UP1, UPT, UR37, 0x1, UPT ;  /* 0x000000012500788c */ /* 0x000fe2000bf21270 */
[----:B------:R-:W-:Y:S01]  /*1340*/  LEA.HI R4, R4, R3, RZ, 0x5 ;  /* 0x0000000304047211 */ /* 0x000fe200078f28ff */
[----:B------:R-:W-:Y:S01]  /*1350*/  ULOP3.LUT UR4, UR4, 0x1, URZ, 0xc0, !UPT ;  /* 0x0000000104047892 */ /* 0x000fe2000f8ec03f */
[--C-:B------:R-:W-:Y:S01]  /*1360*/  SHF.R.S32.HI R104, RZ, 0x2, R0.reuse ;  /* 0x00000002ff687819 */ /* 0x100fe20000011400 */
[----:B------:R-:W-:Y:S01]  /*1370*/  ULDC UR6, c[0x0][0x284] ;  /* 0x0000a10000067ab9 */ /* 0x000fe20000000800 */
[----:B------:R-:W-:Y:S01]  /*1380*/  SHF.R.S32.HI R5, RZ, 0x1f, R0 ;  /* 0x0000001fff057819 */ /* 0x000fe20000011400 */
[----:B------:R-:W-:Y:S01]  /*1390*/  USEL UR43, UR43, URZ, !UP0 ;  /* 0x0000003f2b2b7287 */ /* 0x000fe2000c000000 */
[----:B------:R-:W-:Y:S01]  /*13a0*/  LOP3.LUT R106, R0, 0xfffffffc, RZ, 0xc0, !PT ;  /* 0xfffffffc006a7812 */ /* 0x000fe200078ec0ff */
[----:B------:R-:W-:Y:S01]  /*13b0*/  USEL UR46, UR37, 0x1, UP1 ;  /* 0x00000001252e7887 */ /* 0x000fe20008800000 */
[----:B------:R-:W-:Y:S01]  /*13c0*/  LEA.HI R5, R5, R104, RZ, 0x3 ;  /* 0x0000006805057211 */ /* 0x000fe200078f18ff */
[----:B------:R-:W-:Y:S01]  /*13d0*/  USHF.L.U32 UR44, UR44, 0x3, URZ ;  /* 0x000000032c2c7899 */ /* 0x000fe2000800063f */
[----:B------:R-:W-:Y:S01]  /*13e0*/  ISETP.NE.AND P0, PT, R6, RZ, PT ;  /* 0x000000ff0600720c */ /* 0x000fe20003f05270 */
[----:B------:R-:W-:Y:S01]  /*13f0*/  UISETP.EQ.U32.AND UP0, UPT, UR4, 0x1, !UP0 ;  /* 0x000000010400788c */ /* 0x000fe2000c702070 */
[----:B------:R-:W-:Y:S01]  /*1400*/  LOP3.LUT R5, R5, 0xfffffff8, RZ, 0xc0, !PT ;  /* 0xfffffff805057812 */ /* 0x000fe200078ec0ff */
[----:B------:R-:W-:Y:S01]  /*1410*/  IMAD.IADD R106, R3, 0x1, -R106 ;  /* 0x00000001036a7824 */ /* 0x000fe200078e0a6a */
[----:B0-----:R-:W-:Y:S01]  /*1420*/  ULEA UR42, UR5, UR42, 0x18 ;  /* 0x0000002a052a7291 */ /* 0x001fe2000f8ec03f */
[----:B------:R-:W-:Y:S01]  /*1430*/  IMAD.U32 R108, RZ, RZ, UR44 ;  /* 0x0000002cff6c7e24 */ /* 0x000fe2000f8e00ff */
[----:B------:R-:W-:Y:S01]  /*1440*/  SEL R116, RZ, 0x1, P0 ;  /* 0x00000001ff747807 */ /* 0x000fe20000000000 */
[----:B------:R-:W-:Y:S01]  /*1450*/  IMAD.IADD R104, R104, 0x1, -R5 ;  /* 0x0000000168687824 */ /* 0x000fe200078e0a05 */
[----:B------:R-:W-:Y:S01]  /*1460*/  UIADD3 UR45, UR42, 0x50, URZ ;  /* 0x000000502a2d7890 */ /* 0x000fe2000fffe03f */
[----:B------:R-:W-:Y:S01]  /*1470*/  SHF.R.S32.HI R5, RZ, 0x5, R4 ;  /* 0x00000005ff057819 */ /* 0x000fe20000011404 */
[----:B------:R-:W-:Y:S01]  /*1480*/  ULOP3.LUT UR36, UR40, 0x1, URZ, 0xfc, !UPT ;  /* 0x0000000128247892 */ /* 0x000fe2000f8efc3f */
[C---:B------:R-:W-:Y:S01]  /*1490*/  LOP3.LUT R110, R108.reuse, 0x8, RZ, 0xc0, !PT ;  /* 0x000000086c6e7812 */ /* 0x040fe200078ec0ff */
[----:B------:R-:W-:Y:S01]  /*14a0*/  USHF.L.U32 UR41, UR37, 0x1, URZ ;  /* 0x0000000125297899 */ /* 0x000fe2000800063f */
[--C-:B------:R-:W-:Y:S01]  /*14b0*/  SHF.R.S32.HI R105, RZ, 0x1f, R104.reuse ;  /* 0x0000001fff697819 */ /* 0x100fe20000011468 */
[C-C-:B------:R-:W-:Y:S01]  /*14c0*/  IMAD R111, R5.reuse, -0x10, -R104.reuse ;  /* 0xfffffff0056f7824 */ /* 0x140fe200078e0a68 */
[----:B------:R-:W-:Y:S01]  /*14d0*/  LOP3.LUT R108, R108, 0x8, RZ, 0xc, !PT ;  /* 0x000000086c6c7812 */ /* 0x000fe200078e0cff */
[----:B------:R-:W-:Y:S01]  /*14e0*/  IMAD.U32 R107, RZ, RZ, UR45 ;  /* 0x0000002dff6b7e24 */ /* 0x000fe2000f8e00ff */
[----:B------:R-:W-:Y:S01]  /*14f0*/  LOP3.LUT R110, R110, 0x18, RZ, 0x3c, !PT ;  /* 0x000000186e6e7812 */ /* 0x000fe200078e3cff */
[----:B------:R-:W-:Y:S01]  /*1500*/  IMAD.WIDE R104, R5, 0x10, R104 ;  /* 0x0000001005687825 */ /* 0x000fe200078e0268 */
[----:B------:R-:W-:-:S02]  /*1510*/  UIADD3 UR46, -UR46, UR37, URZ ;  /* 0x000000252e2e7290 */ /* 0x000fc4000fffe13f */
[----:B------:R-:W-:Y:S01]  /*1520*/  USEL UR47, URZ, 0x1, !UP0 ;  /* 0x000000013f2f7887 */ /* 0x000fe2000c000000 */
[----:B------:R-:W-:Y:S02]  /*1530*/  VIADD R109, R107, UR44 ;  /* 0x0000002c6b6d7c36 */ /* 0x000fe40008000000 */
[----:B------:R-:W-:-:S09]  /*1540*/  VIADD R111, R111, UR6 ;  /* 0x000000066f6f7c36 */ /* 0x000fd20008000000 */
.L_x_193:
[----:B------:R-:W-:Y:S01]  /*1550*/  SHF.L.U32 R0, R116, 0x1f, RZ ;  /* 0x0000001f74007819 */ /* 0x000fe200000006ff */
[----:B------:R-:W-:Y:S02]  /*1560*/  ULDC UR4, c[0x0][0x28c] ;  /* 0x0000a30000047ab9 */ /* 0x000fe40000000800 */
[----:B------:R-:W-:Y:S01]  /*1570*/  ISETP.LT.AND P1, PT, RZ, UR4, PT ;  /* 0x00000004ff007c0c */ /* 0x000fe2000bf21270 */
[----:B0-----:R-:W0:Y:S02]  /*1580*/  SYNCS.PHASECHK.TRANS64.TRYWAIT P0, [R107+UR44], R0 ;  /* 0x000000006b0075a7 */ /* 0x001e24000800016c */
[----:B0-----:R-:W-:Y:S10]  /*1590*/  @!P0 BRA `(.L_x_14) ;  /* 0x0000008c00908947 */ /* 0x001ff40003800000 */
.L_x_215:
[----:B------:R-:W-:Y:S05]  /*15a0*/  @P1 BRA `(.L_x_15) ;  /* 0x0000000000401947 */ /* 0x000fea0003800000 */
[----:B0-----:R-:W-:Y:S01]  /*15b0*/  MOV R0, 0x0 ;  /* 0x0000000000007802 */ /* 0x001fe20000000f00 */
[----:B------:R-:W-:Y:S01]  /*15c0*/  ULDC.64 UR4, c[0x4][0x68] ;  /* 0x01001a0000047ab9 */ /* 0x000fe20000000a00 */
[----:B------:R-:W-:Y:S01]  /*15d0*/  ULDC.64 UR6, c[0x4][0x8] ;  /* 0x0100020000067ab9 */ /* 0x000fe20000000a00 */
[----:B------:R-:W-:Y:S01]  /*15e0*/  IMAD.U32 R4, RZ, RZ, UR4 ;  /* 0x00000004ff047e24 */ /* 0x000fe2000f8e00ff */
[----:B------:R0:W1:Y:S01]  /*15f0*/  LDC.64 R14, c[0x4][R0] ;  /* 0x01000000000e7b82 */ /* 0x0000620000000a00 */
[----:B------:R-:W-:Y:S01]  /*1600*/  IMAD.U32 R5, RZ, RZ, UR5 ;  /* 0x00000005ff057e24 */ /* 0x000fe2000f8e00ff */
[----:B------:R-:W-:Y:S01]  /*1610*/  ULDC.64 UR4, c[0x4][0x70] ;  /* 0x01001c0000047ab9 */ /* 0x000fe20000000a00 */
[----:B------:R-:W-:Y:S02]  /*1620*/  IMAD.U32 R10, RZ, RZ, UR6 ;  /* 0x00000006ff0a7e24 */ /* 0x000fe4000f8e00ff */
[----:B------:R-:W-:Y:S02]  /*1630*/  IMAD.U32 R6, RZ, RZ, UR4 ;  /* 0x00000004ff067e24 */ /* 0x000fe4000f8e00ff */
[----:B------:R-:W-:-:S02]  /*1640*/  IMAD.U32 R7, RZ, RZ, UR5 ;  /* 0x00000005ff077e24 */ /* 0x000fc4000f8e00ff */
[----:B------:R-:W-:Y:S02]  /*1650*/  IMAD.U32 R11, RZ, RZ, UR7 ;  /* 0x00000007ff0b7e24 */ /* 0x000fe4000f8e00ff */
[----:B------:R-:W-:Y:S02]  /*1660*/  IMAD.MOV.U32 R8, RZ, RZ, 0x1e1 ;  /* 0x000001e1ff087424 */ /* 0x000fe400078e00ff */
[----:B------:R-:W-:Y:S02]  /*1670*/  IMAD.MOV.U32 R12, RZ, RZ, 0x1 ;  /* 0x00000001ff0c7424 */ /* 0x000fe400078e00ff */
[----:B0-----:R-:W-:-:S07]  /*1680*/  IMAD.MOV.U32 R13, RZ, RZ, RZ ;  /* 0x000000ffff0d7224 */ /* 0x001fce00078e00ff */
[----:B------:R-:W-:-:S07]  /*1690*/  LEPC R20, `(.L_x_15) ;  /* 0x000000001014794e */ /* 0x000fce0000000000 */
[----:B-1---5:R-:W-:Y:S05]  /*16a0*/  CALL.ABS.NOINC R14 ;  /* 0x000000000e007343 */ /* 0x022fea0003c00000 */
.L_x_15:
[----:B0-----:R-:W-:-:S05]  /*16b0*/  IMAD.U32 R0, RZ, RZ, UR36 ;  /* 0x00000024ff007e24 */ /* 0x001fca000f8e00ff */
[----:B------:R-:W-:-:S13]  /*16c0*/  ISETP.NE.AND P0, PT, R0, 0x3, PT ;  /* 0x000000030000780c */ /* 0x000fda0003f05270 */
[----:B------:R-:W-:Y:S05]  /*16d0*/  @!P0 BRA `(.L_x_16) ;  /* 0x0000000000048947 */ /* 0x000fea0003800000 */
[----:B------:R-:W-:Y:S01]  /*16e0*/  BPT.TRAP 0x1 ;  /* 0x000000040000795c */ /* 0x000fe20000300000 */
.L_x_16:
[----:B------:R-:W-:Y:S02]  /*16f0*/  IMAD.U32 R3, RZ, RZ, UR43 ;  /* 0x0000002bff037e24 */ /* 0x000fe4000f8e00ff */
[----:B------:R-:W-:-:S03]  /*1700*/  IMAD.U32 R0, RZ, RZ, UR47 ;  /* 0x0000002fff007e24 */ /* 0x000fc6000f8e00ff */
[----:B------:R-:W-:Y:S02]  /*1710*/  LEA R3, R3, UR42, 0x3 ;  /* 0x0000002a03037c11 */ /* 0x000fe4000f8e18ff */
[----:B------:R-:W-:-:S04]  /*1720*/  SHF.L.U32 R0, R0, 0x1f, RZ ;  /* 0x0000001f00007819 */ /* 0x000fc800000006ff */
[----:B------:R0:W1:Y:S01]  /*1730*/  SYNCS.PHASECHK.TRANS64.TRYWAIT P1, [R3+URZ], R0 ;  /* 0x00000000030075a7 */ /* 0x000062000802017f */
[----:B------:R-:W-:Y:S05]  /*1740*/  @!P0 BRA `(.L_x_17) ;  /* 0x0000000000048947 */ /* 0x000fea0003800000 */
[----:B------:R-:W-:Y:S01]  /*1750*/  BPT.TRAP 0x1 ;  /* 0x000000040000795c */ /* 0x000fe20000300000 */
.L_x_17:
[----:B------:R-:W-:-:S05]  /*1760*/  IMAD.U32 R4, RZ, RZ, UR46 ;  /* 0x0000002eff047e24 */ /* 0x000fca000f8e00ff */
[----:B------:R-:W-:Y:S01]  /*1770*/  ISETP.GE.AND P2, PT, R4, 0x1, PT ;  /* 0x000000010400780c */ /* 0x000fe20003f46270 */
[----:B-1----:R-:W-:-:S12]  /*1780*/  @P1 BRA `(.L_x_18) ;  /* 0x0000000000081947 */ /* 0x002fd80003800000 */
[----:B------:R-:W1:Y:S02]  /*1790*/  SYNCS.PHASECHK.TRANS64.TRYWAIT P1, [R3+URZ], R0 ;  /* 0x00000000030075a7 */ /* 0x000e64000802017f */
[----:B-1----:R-:W-:Y:S05]  /*17a0*/  @!P1 BRA `(.L_x_19) ;  /* 0x0000008c00209947 */ /* 0x002fea0003800000 */
.L_x_18:
[----:B------:R-:W-:Y:S05]  /*17b0*/  WARPSYNC.ALL ;  /* 0x0000000000007948 */ /* 0x000fea0003800000 */
[----:B------:R-:W-:Y:S01]  /*17c0*/  UIADD3 UR5, UR42, 0x180, URZ ;  /* 0x000001802a057890 */ /* 0x000fe2000fffe03f */
[----:B------:R-:W-:Y:S01]  /*17d0*/  WARPGROUP.ARRIVE ;  /* 0x00000000000079c5 */ /* 0x000fe20000000000 */
[----:B------:R-:W-:Y:S02]  /*17e0*/  UIADD3 UR4, UR42, 0x10180, URZ ;  /* 0x000101802a047890 */ /* 0x000fe4000fffe03f */
[----:B------:R-:W-:Y:S02]  /*17f0*/  USHF.R.U32.HI UR5, URZ, 0x4, UR5 ;  /* 0x000000043f057899 */ /* 0x000fe40008011605 */
[----:B------:R-:W-:-:S02]  /*1800*/  USHF.R.U32.HI UR4, URZ, 0x4, UR4 ;  /* 0x000000043f047899 */ /* 0x000fc40008011604 */
[----:B------:R-:W-:Y:S02]  /*1810*/  ULOP3.LUT UR5, UR5, 0x3fff, URZ, 0xc0, !UPT ;  /* 0x00003fff05057892 */ /* 0x000fe4000f8ec03f */
[----:B------:R-:W-:Y:S02]  /*1820*/  ULOP3.LUT UR4, UR4, 0x3fff, URZ, 0xc0, !UPT ;  /* 0x00003fff04047892 */ /* 0x000fe4000f8ec03f */
[----:B------:R-:W-:Y:S02]  /*1830*/  ULOP3.LUT UR5, UR5, 0x10000, URZ, 0xfc, !UPT ;  /* 0x0001000005057892 */ /* 0x000fe4000f8efc3f */
[----:B------:R-:W-:Y:S02]  /*1840*/  ULOP3.LUT UR4, UR4, 0x10000, URZ, 0xfc, !UPT ;  /* 0x0001000004047892 */ /* 0x000fe4000f8efc3f */
[----:B------:R-:W-:Y:S02]  /*1850*/  ULEA UR7, UR43, UR5, 0xa ;  /* 0x000000052b077291 */ /* 0x000fe4000f8e503f */
[----:B------:R-:W-:Y:S01]  /*1860*/  UIMAD UR6, UR43, 0xa00, UR4 ;  /* 0x00000a002b0678a4 */ /* 0x000fe2000f8e0204 */
[----:B------:R-:W-:Y:S01]  /*1870*/  UMOV UR9, 0x40000040 ;  /* 0x4000004000097882 */ /* 0x000fe20000000000 */
[----:B------:R-:W-:-:S02]  /*1880*/  UMOV UR11, 0x40000040 ;  /* 0x40000040000b7882 */ /* 0x000fc40000000000 */
[----:B------:R-:W-:Y:S01]  /*1890*/  UIADD3 UR12, UR6, 0x100, URZ ;  /* 0x00000100060c7890 */ /* 0x000fe2000fffe03f */
[----:B------:R-:W-:Y:S02]  /*18a0*/  UMOV UR8, UR7 ;  /* 0x0000000700087c82 */ /* 0x000fe40008000000 */
[----:B------:R-:W-:Y:S01]  /*18b0*/  UMOV UR10, UR6 ;  /* 0x00000006000a7c82 */ /* 0x000fe20008000000 */
[----:B------:R-:W-:Y:S01]  /*18c0*/  UIADD3 UR13, UR6, 0x200, URZ ;  /* 0x00000200060d7890 */ /* 0x000fe2000fffe03f */
[----:B------:R-:W-:Y:S01]  /*18d0*/  HGMMA.64x32x16.F32.BF16 R88, gdesc[UR8], RZ, !UPT, gsb0 ;  /* 0x00600000085879f0 */ /* 0x000fe2000c0018ff */
[----:B------:R-:W-:Y:S01]  /*18e0*/  UMOV UR11, 0x40000040 ;  /* 0x40000040000b7882 */ /* 0x000fe20000000000 */
[----:B------:R-:W-:Y:S01]  /*18f0*/  UMOV UR10, UR12 ;  /* 0x0000000c000a7c82 */ /* 0x000fe20008000000 */
[----:B------:R-:W-:Y:S02]  /*1900*/  UIADD3 UR14, UR6, 0x300, URZ ;  /* 0x00000300060e7890 */ /* 0x000fe4000fffe03f */
[----:B------:R-:W-:Y:S01]  /*1910*/  UIADD3 UR12, UR6, 0x400, URZ ;  /* 0x00000400060c7890 */ /* 0x000fe2000fffe03f */
[----:B------:R-:W-:-:S02]  /*1920*/  WARPGROUP.DEPBAR.LE gsb0, 0x0 ;  /* 0x00008000000079c5 */ /* 0x000fc40000010000 */
[----:B------:R-:W-:-:S06]  /*1930*/  WARPGROUP.ARRIVE ;  /* 0x00000000000079c5 */ /* 0x000fcc0000000000 */
[----:B------:R-:W-:Y:S01]  /*1940*/  HGMMA.64x32x16.F32.BF16 R72, gdesc[UR8], RZ, !UPT, gsb0 ;  /* 0x00600000084879f0 */ /* 0x000fe2000c0018ff */
[----:B------:R-:W-:Y:S01]  /*1950*/  UMOV UR10, UR13 ;  /* 0x0000000d000a7c82 */ /* 0x000fe20008000000 */
[----:B------:R-:W-:Y:S01]  /*1960*/  UMOV UR11, 0x40000040 ;  /* 0x40000040000b7882 */ /* 0x000fe20000000000 */
[----:B------:R-:W-:Y:S01]  /*1970*/  UIADD3 UR13, UR6, 0x202, URZ ;  /* 0x00000202060d7890 */ /* 0x000fe2000fffe03f */
[----:B------:R-:W-:Y:S02]  /*1980*/  WARPGROUP.DEPBAR.LE gsb0, 0x0 ;  /* 0x00008000000079c5 */ /* 0x000fe40000010000 */
        /* <DEDUP_REMOVED lines=14> */
[----:B------:R-:W-:Y:S02]  /*1a70*/  UIADD3 UR8, UR7, 0x2, URZ ;  /* 0x0000000207087890 */ /* 0x000fe4000fffe03f */
[----:B------:R-:W-:Y:S01]  /*1a80*/  UIADD3 UR10, UR6, 0x2, URZ ;  /* 0x00000002060a7890 */ /* 0x000fe2000fffe03f */
[----:B------:R-:W-:Y:S01]  /*1a90*/  UMOV UR9, 0x40000040 ;  /* 0x4000004000097882 */ /* 0x000fe20000000000 */
[----:B------:R-:W-:Y:S01]  /*1aa0*/  UMOV UR11, 0x40000040 ;  /* 0x40000040000b7882 */ /* 0x000fe20000000000 */
[----:B------:R-:W-:Y:S02]  /*1ab0*/  WARPGROUP.DEPBAR.LE gsb0, 0x0 ;  /* 0x00008000000079c5 */ /* 0x000fe40000010000 */
[----:B------:R-:W-:-:S06]  /*1ac0*/  WARPGROUP.ARRIVE ;  /* 0x00000000000079c5 */ /* 0x000fcc0000000000 */
[----:B------:R-:W-:Y:S01]  /*1ad0*/  HGMMA.64x32x16.F32.BF16 R88, gdesc[UR8], R88, gsb0 ;  /* 0x00600000085879f0 */ /* 0x000fe20008001858 */
[----:B------:R-:W-:Y:S01]  /*1ae0*/  UMOV UR10, UR12 ;  /* 0x0000000c000a7c82 */ /* 0x000fe20008000000 */
[----:B------:R-:W-:Y:S01]  /*1af0*/  UMOV UR11, 0x40000040 ;  /* 0x40000040000b7882 */ /* 0x000fe20000000000 */
[----:B------:R-:W-:Y:S01]  /*1b00*/  UIADD3 UR12, UR6, 0x402, URZ ;  /* 0x00000402060c7890 */ /* 0x000fe2000fffe03f */
        /* <DEDUP_REMOVED lines=179> */
[----:B------:R-:W-:Y:S02]  /*2640*/  UIADD3 UR7, UR6, 0x606, URZ ;  /* 0x0000060606077890 */ /* 0x000fe4000fffe03f */
        /* <DEDUP_REMOVED lines=23> */
[----:B------:R-:W-:Y:S03]  /*27c0*/  HGMMA.64x32x16.F32.BF16 R24, gdesc[UR8], R24, gsb0 ;  /* 0x00600000081879f0 */ /* 0x000fe60008001818 */
[----:B------:R-:W-:Y:S02]  /*27d0*/  WARPGROUP.DEPBAR.LE gsb0, 0x0 ;  /* 0x00008000000079c5 */ /* 0x000fe40000010000 */
[----:B------:R-:W-:Y:S05]  /*27e0*/  @!P2 BRA `(.L_x_20) ;  /* 0x000000100084a947 */ /* 0x000fea0003800000 */
[----:B------:R-:W-:Y:S01]  /*27f0*/  UIADD3 UR7, UR43, 0x1, URZ ;  /* 0x000000012b077890 */ /* 0x000fe2000fffe03f */
[----:B01----:R-:W-:-:S03]  /*2800*/  IMAD.U32 R0, RZ, RZ, UR46 ;  /* 0x0000002eff007e24 */ /* 0x003fc6000f8e00ff */
[----:B------:R-:W-:-:S04]  /*2810*/  UISETP.NE.AND UP0, UPT, UR7, 0x4, UPT ;  /* 0x000000040700788c */ /* 0x000fc8000bf05270 */
[----:B------:R-:W-:Y:S02]  /*2820*/  USEL UR6, URZ, 0x1, UP0 ;  /* 0x000000013f067887 */ /* 0x000fe40008000000 */
[----:B------:R-:W-:Y:S02]  /*2830*/  USEL UR7, UR7, URZ, UP0 ;  /* 0x0000003f07077287 */ /* 0x000fe40008000000 */
[----:B------:R-:W-:-:S06]  /*2840*/  ULOP3.LUT UR6, UR47, UR6, URZ, 0x3c, !UPT ;  /* 0x000000062f067292 */ /* 0x000fcc000f8e3c3f */
[----:B------:R-:W-:Y:S01]  /*2850*/  IMAD.U32 R5, RZ, RZ, UR6 ;  /* 0x00000006ff057e24 */ /* 0x000fe2000f8e00ff */
[----:B------:R-:W-:-:S06]  /*2860*/  UMOV UR6, UR43 ;  /* 0x0000002b00067c82 */ /* 0x000fcc0008000000 */
.L_x_27:
[----:B01----:R-:W-:Y:S05]  /*2870*/  @!P0 BRA `(.L_x_21) ;  /* 0x0000000000048947 */ /* 0x003fea0003800000 */
[----:B------:R-:W-:Y:S01]  /*2880*/  BPT.TRAP 0x1 ;  /* 0x000000040000795c */ /* 0x000fe20000300000 */
.L_x_21:
[----:B------:R-:W-:Y:S01]  /*2890*/  ULEA UR8, UR7, UR42, 0x3 ;  /* 0x0000002a07087291 */ /* 0x000fe2000f8e183f */
[----:B------:R-:W-:-:S08]  /*28a0*/  SHF.L.U32 R3, R5, 0x1f, RZ ;  /* 0x0000001f05037819 */ /* 0x000fd000000006ff */
[----:B------:R0:W1:Y:S01]  /*28b0*/  SYNCS.PHASECHK.TRANS64.TRYWAIT P1, [UR8], R3 ;  /* 0x00000003ff0075a7 */ /* 0x0000620008020148 */
[----:B------:R-:W-:Y:S05]  /*28c0*/  @!P0 BRA `(.L_x_22) ;  /* 0x0000000000048947 */ /* 0x000fea0003800000 */
[----:B------:R-:W-:Y:S01]  /*28d0*/  BPT.TRAP 0x1 ;  /* 0x000000040000795c */ /* 0x000fe20000300000 */
.L_x_22:
[----:B-1----:R-:W-:Y:S05]  /*28e0*/  @P1 BRA `(.L_x_23) ;  /* 0x0000000000081947 */ /* 0x002fea0003800000 */
[----:B------:R-:W1:Y:S02]  /*28f0*/  SYNCS.PHASECHK.TRANS64.TRYWAIT P1, [UR8], R3 ;  /* 0x00000003ff0075a7 */ /* 0x000e640008020148 */
[----:B-1----:R-:W-:Y:S05]  /*2900*/  @!P1 BRA `(.L_x_24) ;  /* 0x0000007800dc9947 */ /* 0x002fea0003800000 */
.L_x_23:
[----:B------:R-:W-:Y:S01]  /*2910*/  ULEA UR13, UR7, UR5, 0xa ;  /* 0x00000005070d7291 */ /* 0x000fe2000f8e503f */
[----:B------:R-:W-:Y:S01]  /*2920*/  WARPGROUP.ARRIVE ;  /* 0x00000000000079c5 */ /* 0x000fe20000000000 */
[----:B------:R-:W-:Y:S01]  /*2930*/  UIMAD UR12, UR7, 0xa00, UR4 ;  /* 0x00000a00070c78a4 */ /* 0x000fe2000f8e0204 */
[----:B------:R-:W-:Y:S01]  /*2940*/  UMOV UR9, 0x40000040 ;  /* 0x4000004000097882 */ /* 0x000fe20000000000 */
[----:B------:R-:W-:Y:S02]  /*2950*/  UMOV UR11, 0x40000040 ;  /* 0x40000040000b7882 */ /* 0x000fe40000000000 */
[----:B------:R-:W-:Y:S01]  /*2960*/  UIADD3 UR14, UR12, 0x100, URZ ;  /* 0x000001000c0e7890 */ /* 0x000fe2000fffe03f */
[----:B------:R-:W-:Y:S02]  /*2970*/  UMOV UR8, UR13 ;  /* 0x0000000d00087c82 */ /* 0x000fe40008000000 */
[----:B------:R-:W-:Y:S01]  /*2980*/  UMOV UR10, UR12 ;  /* 0x0000000c000a7c82 */ /* 0x000fe20008000000 */
[----:B------:R-:W-:Y:S01]  /*2990*/  UIADD3 UR15, UR12, 0x200, URZ ;  /* 0x000002000c0f7890 */ /* 0x000fe2000fffe03f */
[----:B------:R-:W-:Y:S01]  /*29a0*/  HGMMA.64x32x16.F32.BF16 R88, gdesc[UR8], R88, gsb0 ;  /* 0x00600000085879f0 */ /* 0x000fe20008001858 */
[----:B------:R-:W-:Y:S01]  /*29b0*/  UMOV UR11, 0x40000040 ;  /* 0x40000040000b7882 */ /* 0x000fe20000000000 */
[----:B------:R-:W-:Y:S01]  /*29c0*/  UMOV UR10, UR14 ;  /* 0x0000000e000a7c82 */ /* 0x000fe20008000000 */
[----:B------:R-:W-:-:S02]  /*29d0*/  UIADD3 UR16, UR12, 0x300, URZ ;  /* 0x000003000c107890 */ /* 0x000fc4000fffe03f */
        /* <DEDUP_REMOVED lines=238> */
[----:B------:R-:W-:Y:S01]  /*38c0*/  BPT.TRAP 0x1 ;  /* 0x000000040000795c */ /* 0x000fe20000300000 */
.L_x_25:
[----:B------:R-:W-:Y:S02]  /*38d0*/  UISETP.GT.U32.AND UP0, UPT, UR40, 0x1, UPT ;  /* 0x000000012800788c */ /* 0x000fe4000bf04070 */
[----:B------:R-:W-:-:S04]  /*38e0*/  ULEA UR8, UR6, UR42, 0x3 ;  /* 0x0000002a06087291 */ /* 0x000fc8000f8e183f */
[----:B------:R-:W-:Y:S01]  /*38f0*/  UIADD3 UR8, UR8, 0x20, URZ ;  /* 0x0000002008087890 */ /* 0x000fe2000fffe03f */
[----:B------:R-:W-:-:S03]  /*3900*/  PLOP3.LUT P1, PT, PT, PT, UP0, 0x80, 0x0 ;  /* 0x000000000000781c */ /* 0x000fc60003f2f008 */
[----:B------:R-:W-:-:S09]  /*3910*/  UPRMT UR8, URZ, 0x654, UR8 ;  /* 0x000006543f087896 */ /* 0x000fd20008000008 */
[----:B------:R-:W-:Y:S01]  /*3920*/  SYNCS.ARRIVE.TRANS64.RED.A1T0 RZ, [UR8], RZ ;  /* 0x000000ffffff79a7 */ /* 0x000fe20008100408 */
[----:B------:R-:W-:Y:S05]  /*3930*/  @P1 BRA `(.L_x_26) ;  /* 0x0000000000041947 */ /* 0x000fea0003800000 */
[----:B------:R-:W-:Y:S01]  /*3940*/  BPT.TRAP 0x1 ;  /* 0x000000040000795c */ /* 0x000fe20000300000 */
.L_x_26:
[----:B------:R-:W-:Y:S01]  /*3950*/  UIADD3 UR7, UR7, 0x1, URZ ;  /* 0x0000000107077890 */ /* 0x000fe2000fffe03f */
[C---:B------:R-:W-:Y:S01]  /*3960*/  ISETP.GT.AND P1, PT, R0.reuse, 0x1, PT ;  /* 0x000000010000780c */ /* 0x040fe20003f24270 */
[----:B------:R-:W-:Y:S01]  /*3970*/  UIADD3 UR6, UR6, 0x1, URZ ;  /* 0x0000000106067890 */ /* 0x000fe2000fffe03f */
[----:B------:R-:W-:Y:S01]  /*3980*/  VIADD R0, R0, 0xffffffff ;  /* 0xffffffff00007836 */ /* 0x000fe20000000000 */
[----:B------:R-:W-:Y:S02]  /*3990*/  UISETP.NE.AND UP0, UPT, UR7, 0x4, UPT ;  /* 0x000000040700788c */ /* 0x000fe4000bf05270 */
[----:B------:R-:W-:Y:S02]  /*39a0*/  UISETP.NE.AND UP1, UPT, UR6, 0x4, UPT ;  /* 0x000000040600788c */ /* 0x000fe4000bf25270 */
[----:B------:R-:W-:Y:S02]  /*39b0*/  USEL UR8, URZ, 0x1, UP0 ;  /* 0x000000013f087887 */ /* 0x000fe40008000000 */
[----:B------:R-:W-:-:S02]  /*39c0*/  USEL UR7, UR7, URZ, UP0 ;  /* 0x0000003f07077287 */ /* 0x000fc40008000000 */
[----:B------:R-:W-:Y:S02]  /*39d0*/  USEL UR6, UR6, URZ, UP1 ;  /* 0x0000003f06067287 */ /* 0x000fe40008800000 */
[----:B------:R-:W-:Y:S01]  /*39e0*/  LOP3.LUT R5, R5, UR8, RZ, 0x3c, !PT ;  /* 0x0000000805057c12 */ /* 0x000fe2000f8e3cff */
[----:B------:R-:W-:Y:S09]  /*39f0*/  @P1 BRA `(.L_x_27) ;  /* 0xffffffec009c1947 */ /* 0x000ff2000383ffff */
.L_x_20:
[----:B01----:R-:W0:Y:S01]  /*3a00*/  LDC R0, c[0x0][0x28c] ;  /* 0x0000a300ff007b82 */ /* 0x003e220000000800 */
[----:B------:R1:W-:Y:S01]  /*3a10*/  SYNCS.ARRIVE.TRANS64.A1T0 RZ, [R108+UR45], RZ ;  /* 0x000000ff6cff79a7 */ /* 0x0003e2000810002d */
[----:B0-----:R-:W-:-:S13]  /*3a20*/  ISETP.GE.AND P1, PT, R0, 0x1, PT ;  /* 0x000000010000780c */ /* 0x001fda0003f26270 */
[----:B-1----:R-:W-:Y:S05]  /*3a30*/  @!P1 BRA `(.L_x_28) ;  /* 0x0000000000309947 */ /* 0x002fea0003800000 */
[----:B------:R-:W-:Y:S05]  /*3a40*/  @!P0 BRA `(.L_x_29) ;  /* 0x0000000000048947 */ /* 0x000fea0003800000 */
[----:B------:R-:W-:Y:S01]  /*3a50*/  BPT.TRAP 0x1 ;  /* 0x000000040000795c */ /* 0x000fe20000300000 */
.L_x_29:
[----:B------:R-:W-:Y:S02]  /*3a60*/  UIADD3 UR4, UR46, UR43, URZ ;  /* 0x0000002b2e047290 */ /* 0x000fe4000fffe03f */
[----:B------:R-:W-:Y:S02]  /*3a70*/  UISETP.GT.U32.AND UP0, UPT, UR40, 0x1, UPT ;  /* 0x000000012800788c */ /* 0x000fe4000bf04070 */
[----:B------:R-:W-:-:S04]  /*3a80*/  USHF.L.U32 UR4, UR4, 0x3, URZ ;  /* 0x0000000304047899 */ /* 0x000fc8000800063f */
[----:B------:R-:W-:Y:S01]  /*3a90*/  ULOP3.LUT UR4, UR4, 0x18, URZ, 0xc0, !UPT ;  /* 0x0000001804047892 */ /* 0x000fe2000f8ec03f */
[----:B------:R-:W-:-:S03]  /*3aa0*/  PLOP3.LUT P0, PT, PT, PT, UP0, 0x80, 0x0 ;  /* 0x000000000000781c */ /* 0x000fc60003f0f008 */
[----:B------:R-:W-:-:S04]  /*3ab0*/  UIADD3 UR4, UR42, 0x20, UR4 ;  /* 0x000000202a047890 */ /* 0x000fc8000fffe004 */
[----:B------:R-:W-:-:S09]  /*3ac0*/  UPRMT UR4, URZ, 0x654, UR4 ;  /* 0x000006543f047896 */ /* 0x000fd20008000004 */
[----:B------:R-:W-:Y:S01]  /*3ad0*/  SYNCS.ARRIVE.TRANS64.RED.A1T0 RZ, [UR4], RZ ;  /* 0x000000ffffff79a7 */ /* 0x000fe20008100404 */
[----:B------:R-:W-:Y:S05]  /*3ae0*/  @P0 BRA `(.L_x_28) ;  /* 0x0000000000040947 */ /* 0x000fea0003800000 */
[----:B------:R-:W-:Y:S01]  /*3af0*/  BPT.TRAP 0x1 ;  /* 0x000000040000795c */ /* 0x000fe20000300000 */
.L_x_28:
[----:B------:R-:W-:Y:S01]  /*3b00*/  SHF.L.U32 R0, R116, 0x1f, RZ ;  /* 0x0000001f74007819 */ /* 0x000fe200000006ff */
[----:B------:R-:W-:Y:S01]  /*3b10*/  UIADD3 UR43, UR41, UR43, URZ ;  /* 0x0000002b292b7290 */ /* 0x000fe2000fffe03f */
[----:B------:R-:W0:Y:S01]  /*3b20*/  LDC R7, c[0x0][0x288] ;  /* 0x0000a200ff077b82 */ /* 0x000e220000000800 */
[----:B------:R-:W-:Y:S02]  /*3b30*/  IMAD.SHL.U32 R12, R106, 0x2, RZ ;  /* 0x000000026a0c7824 */ /* 0x000fe400078e00ff */
[----:B------:R-:W-:Y:S02]  /*3b40*/  USHF.R.U32.HI UR4, URZ, 0x2, UR43 ;  /* 0x000000023f047899 */ /* 0x000fe4000801162b */
[----:B------:R-:W-:Y:S01]  /*3b50*/  UISETP.GT.U32.AND UP0, UPT, UR43, 0x3, UPT ;  /* 0x000000032b00788c */ /* 0x000fe2000bf04070 */
[----:B------:R-:W-:Y:S01]  /*3b60*/  SHF.R.S32.HI R13, RZ, 0x1f, R12 ;  /* 0x0000001fff0d7819 */ /* 0x000fe2000001140c */
[----:B------:R-:W-:Y:S01]  /*3b70*/  ULOP3.LUT UR4, UR4, 0x1, URZ, 0xc0, !UPT ;  /* 0x0000000104047892 */ /* 0x000fe2000f8ec03f */
[----:B------:R-:W1:Y:S01]  /*3b80*/  SYNCS.PHASECHK.TRANS64.TRYWAIT P0, [R107+UR44+0x10], R0 ;  /* 0x000010006b0075a7 */ /* 0x000e62000800016c */
[----:B------:R-:W-:-:S02]  /*3b90*/  UISETP.LT.U32.AND UP0, UPT, UR41, 0x4, UP0 ;  /* 0x000000042900788c */ /* 0x000fc40008701070 */
[----:B------:R-:W-:Y:S02]  /*3ba0*/  UISETP.NE.U32.AND UP1, UPT, UR4, 0x1, UPT ;  /* 0x000000010400788c */ /* 0x000fe4000bf25070 */
[----:B------:R-:W-:Y:S02]  /*3bb0*/  USEL UR5, URZ, 0x1, !UP0 ;  /* 0x000000013f057887 */ /* 0x000fe4000c000000 */
[----:B------:R-:W-:Y:S02]  /*3bc0*/  UISETP.GT.U32.AND UP1, UPT, UR41, 0x3, !UP1 ;  /* 0x000000032900788c */ /* 0x000fe4000cf24070 */
[----:B------:R-:W-:Y:S02]  /*3bd0*/  ULOP3.LUT UR43, UR43, 0x3, URZ, 0xc0, !UPT ;  /* 0x000000032b2b7892 */ /* 0x000fe4000f8ec03f */
[----:B------:R-:W-:-:S04]  /*3be0*/  USEL UR4, URZ, 0x1, !UP1 ;  /* 0x000000013f047887 */ /* 0x000fc8000c800000 */
[----:B------:R-:W-:Y:S01]  /*3bf0*/  ULOP3.LUT UR47, UR4, UR47, UR5, 0x96, !UPT ;  /* 0x0000002f042f7292 */ /* 0x000fe2000f8e9605 */
[----:B01----:R-:W-:Y:S11]  /*3c00*/  @!P0 BRA `(.L_x_30) ;  /* 0x0000006800348947 */ /* 0x003ff60003800000 */
.L_x_216:
[----:B------:R-:W-:Y:S01]  /*3c10*/  IMAD.SHL.U32 R4, R18, 0x40, RZ ;  /* 0x0000004012047824 */ /* 0x000fe200078e00ff */
[----:B------:R-:W-:Y:S01]  /*3c20*/  ULDC UR6, c[0x0][0x284] ;  /* 0x0000a10000067ab9 */ /* 0x000fe20000000800 */
[----:B------:R-:W-:Y:S01]  /*3c30*/  IMAD R112, R2, 0xa0, RZ ;  /* 0x000000a002707824 */ /* 0x000fe200078e02ff */
[----:B------:R-:W-:Y:S01]  /*3c40*/  SHF.R.S32.HI R11, RZ, 0x1f, R19 ;  /* 0x0000001fff0b7819 */ /* 0x000fe20000011413 */
[----:B------:R-:W-:Y:S01]  /*3c50*/  ULDC.64 UR4, c[0x0][0x5d0] ;  /* 0x0001740000047ab9 */ /* 0x000fe20000000a00 */
[----:B------:R-:W-:Y:S01]  /*3c60*/  ISETP.GE.AND P0, PT, R4, UR6, PT ;  /* 0x0000000604007c0c */ /* 0x000fe2000bf06270 */
[----:B------:R-:W-:Y:S01]  /*3c70*/  IMAD.WIDE.U32 R2, R19, UR4, R12 ;  /* 0x0000000413027c25 */ /* 0x000fe2000f8e000c */
[----:B------:R-:W-:Y:S02]  /*3c80*/  SHF.R.S32.HI R113, RZ, 0x1f, R112 ;  /* 0x0000001fff717819 */ /* 0x000fe40000011470 */
[C---:B------:R-:W-:Y:S01]  /*3c90*/  ISETP.GE.OR P0, PT, R112.reuse, R7, P0 ;  /* 0x000000077000720c */ /* 0x040fe20000706670 */
[----:B0-----:R-:W-:Y:S01]  /*3ca0*/  IMAD R0, R11, UR4, RZ ;  /* 0x000000040b007c24 */ /* 0x001fe2000f8e02ff */
[----:B------:R-:W-:-:S03]  /*3cb0*/  IADD3 R8, P1, R112, R2, RZ ;  /* 0x0000000270087210 */ /* 0x000fc60007f3e0ff */
[----:B------:R-:W-:-:S05]  /*3cc0*/  IMAD R5, R19, UR5, R0 ;  /* 0x0000000513057c24 */ /* 0x000fca000f8e0200 */
[----:B------:R-:W-:-:S03]  /*3cd0*/  IADD3.X R9, R113, R3, R5, P1, !PT ;  /* 0x0000000371097210 */ /* 0x000fc60000ffe405 */
[----:B------:R-:W-:Y:S05]  /*3ce0*/  @P0 BRA `(.L_x_31) ;  /* 0x0000004c00c40947 */ /* 0x000fea0003800000 */
[----:B------:R-:W0:Y:S01]  /*3cf0*/  LDC.64 R2, c[0x0][0x5c8] ;  /* 0x00017200ff027b82 */ /* 0x000e220000000a00 */
[----:B-----5:R-:W-:Y:S01]  /*3d00*/  FSETP.NEU.AND P1, PT, R23, RZ, PT ;  /* 0x000000ff1700720b */ /* 0x020fe20003f2d000 */
[----:B------:R-:W-:Y:S01]  /*3d10*/  IMAD R5, R106, -0x2, R7 ;  /* 0xfffffffe6a057824 */ /* 0x000fe200078e0207 */
[----:B------:R-:W-:Y:S01]  /*3d20*/  BSSY B0, `(.L_x_31) ;  /* 0x00004ed000007945 */ /* 0x000fe20003800000 */
[----:B------:R-:W-:-:S04]  /*3d30*/  IMAD.WIDE R118, R18, 0x40, R104 ;  /* 0x0000004012767825 */ /* 0x000fc800078e0268 */
[----:B------:R-:W-:Y:S02]  /*3d40*/  IMAD.IADD R0, R5, 0x1, -R112 ;  /* 0x0000000105007824 */ /* 0x000fe400078e0a70 */
[----:B------:R-:W-:-:S03]  /*3d50*/  IMAD.IADD R4, R111, 0x1, -R4 ;  /* 0x000000016f047824 */ /* 0x000fc600078e0a04 */
[----:B------:R-:W-:-:S04]  /*3d60*/  ISETP.GT.AND P0, PT, R0, RZ, PT ;  /* 0x000000ff0000720c */ /* 0x000fc80003f04270 */
[----:B------:R-:W-:Y:S01]  /*3d70*/  ISETP.GT.AND P2, PT, R4, RZ, P0 ;  /* 0x000000ff0400720c */ /* 0x000fe20000744270 */
[-C--:B0-----:R-:W-:Y:S02]  /*3d80*/  IMAD R5, R119, R2.reuse, RZ ;  /* 0x0000000277057224 */ /* 0x081fe400078e02ff */
[----:B------:R-:W-:-:S04]  /*3d90*/  IMAD.WIDE.U32 R8, R118, R2, R8 ;  /* 0x0000000276087225 */ /* 0x000fc800078e0008 */
[----:B------:R-:W-:-:S04]  /*3da0*/  IMAD R5, R118, R3, R5 ;  /* 0x0000000376057224 */ /* 0x000fc800078e0205 */
[----:B------:R-:W-:Y:S01]  /*3db0*/  IMAD.IADD R127, R9, 0x1, R5 ;  /* 0x00000001097f7824 */ /* 0x000fe200078e0205 */
[----:B------:R-:W-:Y:S06]  /*3dc0*/  @!P1 BRA `(.L_x_32) ;  /* 0x0000003400c09947 */ /* 0x000fec0003800000 */
[----:B------:R-:W0:Y:S01]  /*3dd0*/  LDC.64 R120, c[0x0][0x5b8] ;  /* 0x00016e00ff787b82 */ /* 0x000e220000000a00 */
[----:B------:R-:W-:-:S07]  /*3de0*/  ULDC.64 UR4, c[0x0][0x5c0] ;  /* 0x0001700000047ab9 */ /* 0x000fce0000000a00 */
[----:B------:R-:W1:Y:S08]  /*3df0*/  LDC.64 R122, c[0x0][0x5b0] ;  /* 0x00016c00ff7a7b82 */ /* 0x000e700000000a00 */
[----:B------:R-:W2:Y:S01]  /*3e00*/  LDC.64 R124, c[0x0][0x5a8] ;  /* 0x00016a00ff7c7b82 */ /* 0x000ea20000000a00 */
[-C--:B0-----:R-:W-:Y:S02]  /*3e10*/  IMAD R10, R11, R120.reuse, RZ ;  /* 0x000000780b0a7224 */ /* 0x081fe400078e02ff */
[----:B------:R-:W-:-:S04]  /*3e20*/  IMAD.WIDE.U32 R6, R19, R120, R12 ;  /* 0x0000007813067225 */ /* 0x000fc800078e000c */
[----:B------:R-:W-:Y:S01]  /*3e30*/  IMAD R117, R19, R121, R10 ;  /* 0x0000007913757224 */ /* 0x000fe200078e020a */
[----:B------:R-:W-:Y:S01]  /*3e40*/  IADD3 R14, P1, R112, R6, RZ ;  /* 0x00000006700e7210 */ /* 0x000fe20007f3e0ff */
[----:B-1----:R-:W-:-:S03]  /*3e50*/  IMAD R5, R119, R122, RZ ;  /* 0x0000007a77057224 */ /* 0x002fc600078e02ff */
[----:B------:R-:W-:Y:S01]  /*3e60*/  IADD3.X R15, R113, R7, R117, P1, !PT ;  /* 0x00000007710f7210 */ /* 0x000fe20000ffe475 */
[C---:B------:R-:W-:Y:S02]  /*3e70*/  IMAD R121, R118.reuse, R123, R5 ;  /* 0x0000007b76797224 */ /* 0x040fe400078e0205 */
[----:B------:R-:W-:-:S04]  /*3e80*/  IMAD.WIDE.U32 R6, R118, R122, R14 ;  /* 0x0000007a76067225 */ /* 0x000fc800078e000e */
[----:B------:R-:W-:Y:S01]  /*3e90*/  IMAD.IADD R5, R7, 0x1, R121 ;  /* 0x0000000107057824 */ /* 0x000fe200078e0279 */
[----:B--2---:R-:W-:-:S04]  /*3ea0*/  LEA R20, P1, R6, R124, 0x1 ;  /* 0x0000007c06147211 */ /* 0x004fc800078208ff */
[----:B------:R-:W-:-:S05]  /*3eb0*/  LEA.HI.X R21, R6, R125, R5, 0x1, P1 ;  /* 0x0000007d06157211 */ /* 0x000fca00008f0c05 */
[----:B------:R-:W2:Y:S01]  /*3ec0*/  @P2 LDG.E.LTC128B.U16 R5, desc[UR50][R20.64] ;  /* 0x0000003214052981 */ /* 0x000ea2000c1e1520 */
[----:B------:R-:W-:Y:S01]  /*3ed0*/  IMAD.WIDE.U32 R6, R118, R122, R112 ;  /* 0x0000007a76067225 */ /* 0x000fe200078e0070 */
[----:B------:R-:W-:Y:S02]  /*3ee0*/  BSSY B1, `(.L_x_33) ;  /* 0x0000015000017945 */ /* 0x000fe40003800000 */
[----:B------:R-:W-:-:S04]  /*3ef0*/  IADD3 R114, P1, R12, R6, RZ ;  /* 0x000000060c727210 */ /* 0x000fc80007f3e0ff */
[----:B------:R-:W-:Y:S02]  /*3f00*/  IADD3.X R115, R13, R121, R7, P1, !PT ;  /* 0x000000790d737210 */ /* 0x000fe40000ffe407 */
[----:B------:R-:W-:Y:S01]  /*3f10*/  LEA R10, P1, R8, UR4, 0x1 ;  /* 0x00000004080a7c11 */ /* 0x000fe2000f8208ff */
[----:B------:R-:W-:-:S03]  /*3f20*/  IMAD.WIDE.U32 R114, R19, R120, R114 ;  /* 0x0000007813727225 */ /* 0x000fc600078e0072 */
[----:B------:R-:W-:Y:S02]  /*3f30*/  LEA.HI.X R11, R8, UR5, R127, 0x1, P1 ;  /* 0x00000005080b7c11 */ /* 0x000fe400088f0c7f */
[----:B------:R-:W-:-:S04]  /*3f40*/  ISETP.GT.AND P1, PT, R0, 0x1, PT ;  /* 0x000000010000780c */ /* 0x000fc80003f24270 */
[----:B------:R-:W-:Y:S01]  /*3f50*/  ISETP.GT.AND P3, PT, R4, RZ, P1 ;  /* 0x000000ff0400720c */ /* 0x000fe20000f64270 */
[----:B--2---:R-:W-:-:S04]  /*3f60*/  IMAD.U32 R6, R5, 0x10000, RZ ;  /* 0x0001000005067824 */ /* 0x004fc800078e00ff */
[----:B------:R-:W-:Y:S01]  /*3f70*/  FMUL R7, R6, R23 ;  /* 0x0000001706077220 */ /* 0x000fe20000400000 */
[----:B------:R-:W-:-:S03]  /*3f80*/  LEA R6, P4, R114, R124, 0x1 ;  /* 0x0000007c72067211 */ /* 0x000fc600078808ff */
[----:B------:R-:W-:-:S05]  /*3f90*/  FFMA R7, R88, R22, R7 ;  /* 0x0000001658077223 */ /* 0x000fca0000000007 */
[----:B------:R-:W-:Y:S01]  /*3fa0*/  F2FP.BF16.F32.PACK_AB R8, RZ, R7 ;  /* 0x00000007ff08723e */ /* 0x000fe200000010ff */
[----:B------:R-:W-:-:S03]  /*3fb0*/  IMAD.IADD R7, R117, 0x1, R115 ;  /* 0x0000000175077824 */ /* 0x000fc600078e0273 */
[----:B------:R-:W-:Y:S01]  /*3fc0*/  PRMT R9, R8, 0x7610, R9 ;  /* 0x0000761008097816 */ /* 0x000fe20000000009 */
[----:B------:R-:W-:Y:S01]  /*3fd0*/  IMAD.SHL.U32 R8, R122, 0x8, RZ ;  /* 0x000000087a087824 */ /* 0x000fe200078e00ff */
[----:B------:R-:W-:-:S03]  /*3fe0*/  LEA.HI.X R7, R114, R125, R7, 0x1, P4 ;  /* 0x0000007d72077211 */ /* 0x000fc600020f0c07 */
[----:B------:R0:W-:Y:S02]  /*3ff0*/  @P2 STG.E.U16 desc[UR50][R10.64], R9 ;  /* 0x000000090a002986 */ /* 0x0001e4000c101532 */
[----:B0-----:R-:W-:Y:S01]  /*4000*/  SHF.L.U64.HI R9, R122, 0x3, R123 ;  /* 0x000000037a097819 */ /* 0x001fe2000001027b */
[----:B------:R-:W-:Y:S06]  /*4010*/  @!P3 BRA `(.L_x_34) ;  /* 0x000000000004b947 */ /* 0x000fec0003800000 */
[----:B------:R0:W5:Y:S02]  /*4020*/  LDG.E.LTC128B.U16 R5, desc[UR50][R6.64+0x2] ;  /* 0x0000023206057981 */ /* 0x000164000c1e1520 */
.L_x_34:
[----:B------:R-:W-:Y:S05]  /*4030*/  BSYNC B1 ;  /* 0x0000000000017941 */ /* 0x000fea0003800000 */
.L_x_33:
[----:B-----5:R-:W-:Y:S01]  /*4040*/  IMAD.U32 R18, R5, 0x10000, RZ ;  /* 0x0001000005127824 */ /* 0x020fe200078e00ff */
[----:B------:R-:W-:Y:S01]  /*4050*/  ISETP.GT.AND P0, PT, R4, 0x8, P0 ;  /* 0x000000080400780c */ /* 0x000fe20000704270 */
[----:B------:R-:W-:-:S04]  /*4060*/  IMAD.WIDE.U32 R8, R118, R122, R8 ;  /* 0x0000007a76087225 */ /* 0x000fc800078e0008 */
[----:B------:R-:W-:Y:S01]  /*4070*/  FMUL R18, R18, R23 ;  /* 0x0000001712127220 */ /* 0x000fe20000400000 */
[----:B------:R-:W-:Y:S01]  /*4080*/  IMAD.IADD R121, R121, 0x1, R9 ;  /* 0x0000000179797824 */ /* 0x000fe200078e0209 */
[----:B------:R-:W-:Y:S02]  /*4090*/  IADD3 R9, P2, R14, R8, RZ ;  /* 0x000000080e097210 */ /* 0x000fe40007f5e0ff */
[----:B------:R-:W-:-:S03]  /*40a0*/  FFMA R18, R89, R22, R18 ;  /* 0x0000001659127223 */ /* 0x000fc60000000012 */
[----:B------:R-:W-:Y:S01]  /*40b0*/  IMAD.X R20, R121, 0x1, R15, P2 ;  /* 0x0000000179147824 */ /* 0x000fe200010e060f */
[C---:B------:R-:W-:Y:S02]  /*40c0*/  LEA R14, P2, R9.reuse, R124, 0x1 ;  /* 0x0000007c090e7211 */ /* 0x040fe400078408ff */
[----:B------:R-:W-:Y:S02]  /*40d0*/  F2FP.BF16.F32.PACK_AB R18, RZ, R18 ;  /* 0x00000012ff12723e */ /* 0x000fe400000010ff */
[--C-:B------:R-:W-:Y:S02]  /*40e0*/  LEA.HI.X R15, R9, R125, R20.reuse, 0x1, P2 ;  /* 0x0000007d090f7211 */ /* 0x100fe400010f0c14 */
[----:B------:R-:W-:Y:S02]  /*40f0*/  PRMT R20, R18, 0x7610, R20 ;  /* 0x0000761012147816 */ /* 0x000fe40000000014 */
[----:B------:R-:W-:-:S03]  /*4100*/  PRMT R18, R5, 0x7610, R18 ;  /* 0x0000761005127816 */ /* 0x000fc60000000012 */
[----:B------:R1:W-:Y:S04]  /*4110*/  @P3 STG.E.U16 desc[UR50][R10.64+0x2], R20 ;  /* 0x000002140a003986 */ /* 0x0003e8000c101532 */
[----:B------:R-:W2:Y:S01]  /*4120*/  @P0 LDG.E.LTC128B.U16 R18, desc[UR50][R14.64] ;  /* 0x000000320e120981 */ /* 0x000ea2000c1e1520 */
[----:B------:R-:W-:Y:S01]  /*4130*/  IADD3 R12, P2, P3, R12, R8, R112 ;  /* 0x000000080c0c7210 */ /* 0x000fe20007b5e070 */
[----:B------:R-:W-:Y:S01]  /*4140*/  BSSY B1, `(.L_x_35) ;  /* 0x0000011000017945 */ /* 0x000fe20003800000 */
[----:B------:R-:W-:Y:S02]  /*4150*/  SHF.L.U64.HI R9, R2, 0x4, R3 ;  /* 0x0000000402097819 */ /* 0x000fe40000010203 */
[----:B------:R-:W-:Y:S02]  /*4160*/  IADD3.X R13, R13, R121, R113, P2, P3 ;  /* 0x000000790d0d7210 */ /* 0x000fe400017e6471 */
[----:B------:R-:W-:Y:S01]  /*4170*/  ISETP.GT.AND P1, PT, R4, 0x8, P1 ;  /* 0x000000080400780c */ /* 0x000fe20000f24270 */
[----:B------:R-:W-:-:S04]  /*4180*/  IMAD.WIDE.U32 R12, R19, R120, R12 ;  /* 0x00000078130c7225 */ /* 0x000fc800078e000c */
[----:B------:R-:W-:Y:S02]  /*4190*/  IMAD.IADD R3, R117, 0x1, R13 ;  /* 0x0000000175037824 */ /* 0x000fe400078e020d */
[----:B--2---:R-:W-:-:S04]  /*41a0*/  IMAD.U32 R8, R18, 0x10000, RZ ;  /* 0x0001000012087824 */ /* 0x004fc800078e00ff */
[----:B------:R-:W-:Y:S01]  /*41b0*/  FMUL R5, R8, R23 ;  /* 0x0000001708057220 */ /* 0x000fe20000400000 */
[----:B------:R-:W-:Y:S02]  /*41c0*/  LEA R8, P2, R2, R10, 0x4 ;  /* 0x0000000a02087211 */ /* 0x000fe400078420ff */
[----:B------:R-:W-:Y:S01]  /*41d0*/  LEA R2, P3, R12, R124, 0x1 ;  /* 0x0000007c0c027211 */ /* 0x000fe200078608ff */
[----:B------:R-:W-:Y:S02]  /*41e0*/  FFMA R5, R90, R22, R5 ;  /* 0x000000165a057223 */ /* 0x000fe40000000005 */
[----:B------:R-:W-:Y:S01]  /*41f0*/  IMAD.X R9, R9, 0x1, R11, P2 ;  /* 0x0000000109097824 */ /* 0x000fe200010e060b */
[----:B------:R-:W-:Y:S02]  /*4200*/  LEA.HI.X R3, R12, R125, R3, 0x1, P3 ;  /* 0x0000007d0c037211 */ /* 0x000fe400018f0c03 */
[----:B------:R-:W-:-:S05]  /*4210*/  F2FP.BF16.F32.PACK_AB R5, RZ, R5 ;  /* 0x00000005ff05723e */ /* 0x000fca00000010ff */
[----:B------:R1:W-:Y:S01]  /*4220*/  @P0 STG.E.U16 desc[UR50][R8.64], R5 ;  /* 0x0000000508000986 */ /* 0x0003e2000c101532 */
[----:B------:R-:W-:Y:S05]  /*4230*/  @!P1 BRA `(.L_x_36) ;  /* 0x0000000000049947 */ /* 0x000fea0003800000 */
[----:B------:R2:W5:Y:S02]  /*4240*/  LDG.E.LTC128B.U16 R18, desc[UR50][R2.64+0x2] ;  /* 0x0000023202127981 */ /* 0x000564000c1e1520 */
.L_x_36:
[----:B------:R-:W-:Y:S05]  /*4250*/  BSYNC B1 ;  /* 0x0000000000017941 */ /* 0x000fea0003800000 */
.L_x_35:
[----:B-----5:R-:W-:Y:S01]  /*4260*/  IMAD.U32 R12, R18, 0x10000, RZ ;  /* 0x00010000120c7824 */ /* 0x020fe200078e00ff */
[----:B------:R-:W-:Y:S01]  /*4270*/  ISETP.GT.AND P0, PT, R0, 0x8, PT ;  /* 0x000000080000780c */ /* 0x000fe20003f04270 */
[----:B------:R-:W-:Y:S02]  /*4280*/  BSSY B1, `(.L_x_37) ;  /* 0x0000008000017945 */ /* 0x000fe40003800000 */
[----:B------:R-:W-:Y:S01]  /*4290*/  FMUL R12, R12, R23 ;  /* 0x000000170c0c7220 */ /* 0x000fe20000400000 */
[----:B------:R-:W-:-:S03]  /*42a0*/  ISETP.GT.AND P2, PT, R4, RZ, P0 ;  /* 0x000000ff0400720c */ /* 0x000fc60000744270 */
[----:B------:R-:W-:-:S05]  /*42b0*/  FFMA R12, R91, R22, R12 ;  /* 0x000000165b0c7223 */ /* 0x000fca000000000c */
[----:B------:R-:W-:-:S05]  /*42c0*/  F2FP.BF16.F32.PACK_AB R12, RZ, R12 ;  /* 0x0000000cff0c723e */ /* 0x000fca00000010ff */
[----:B------:R3:W-:Y:S01]  /*42d0*/  @P1 STG.E.U16 desc[UR50][R8.64+0x2], R12 ;  /* 0x0000020c08001986 */ /* 0x0007e2000c101532 */
[----:B------:R-:W-:Y:S05]  /*42e0*/  @!P2 BRA `(.L_x_38) ;  /* 0x000000000004a947 */ /* 0x000fea0003800000 */
[----:B------:R4:W5:Y:S02]  /*42f0*/  LDG.E.LTC128B.U16 R18, desc[UR50][R6.64+0x10] ;  /* 0x0000103206127981 */ /* 0x000964000c1e1520 */
.L_x_38:
[----:B------:R-:W-:Y:S05]  /*4300*/  BSYNC B1 ;  /* 0x0000000000017941 */ /* 0x000fea0003800000 */
.L_x_37:
[----:B---3-5:R-:W-:Y:S01]  /*4310*/  IMAD.U32 R12, R18, 0x10000, RZ ;  /* 0x00010000120c7824 */ /* 0x028fe200078e00ff */
[----:B------:R-:W-:Y:S01]  /*4320*/  ISETP.GT.AND P1, PT, R0, 0x9, PT ;  /* 0x000000090000780c */ /* 0x000fe20003f24270 */
[----:B------:R-:W-:Y:S02]  /*4330*/  BSSY B1, `(.L_x_39) ;  /* 0x0000008000017945 */ /* 0x000fe40003800000 */
[----:B-1----:R-:W-:Y:S01]  /*4340*/  FMUL R5, R12, R23 ;  /* 0x000000170c057220 */ /* 0x002fe20000400000 */
[----:B------:R-:W-:-:S03]  /*4350*/  ISETP.GT.AND P3, PT, R4, RZ, P1 ;  /* 0x000000ff0400720c */ /* 0x000fc60000f64270 */
[----:B------:R-:W-:-:S05]  /*4360*/  FFMA R5, R92, R22, R5 ;  /* 0x000000165c057223 */ /* 0x000fca0000000005 */
[----:B------:R-:W-:-:S05]  /*4370*/  F2FP.BF16.F32.PACK_AB R5, RZ, R5 ;  /* 0x00000005ff05723e */ /* 0x000fca00000010ff */
[----:B------:R1:W-:Y:S01]  /*4380*/  @P2 STG.E.U16 desc[UR50][R10.64+0x10], R5 ;  /* 0x000010050a002986 */ /* 0x0003e2000c101532 */
[----:B------:R-:W-:Y:S05]  /*4390*/  @!P3 BRA `(.L_x_40) ;  /* 0x000000000004b947 */ /* 0x000fea0003800000 */
[----:B------:R3:W5:Y:S02]  /*43a0*/  LDG.E.LTC128B.U16 R18, desc[UR50][R6.64+0x12] ;  /* 0x0000123206127981 */ /* 0x000764000c1e1520 */
.L_x_40:
[----:B------:R-:W-:Y:S05]  /*43b0*/  BSYNC B1 ;  /* 0x0000000000017941 */ /* 0x000fea0003800000 */
.L_x_39:
[----:B-----5:R-:W-:Y:S01]  /*43c0*/  IMAD.U32 R12, R18, 0x10000, RZ ;  /* 0x00010000120c7824 */ /* 0x020fe200078e00ff */
[----:B------:R-:W-:Y:S01]  /*43d0*/  ISETP.GT.AND P0, PT, R4, 0x8, P0 ;  /* 0x000000080400780c */ /* 0x000fe20000704270 */
[----:B------:R-:W-:Y:S02]  /*43e0*/  BSSY B1, `(.L_x_41) ;  /* 0x0000007000017945 */ /* 0x000fe40003800000 */
[----:B------:R-:W-:-:S04]  /*43f0*/  FMUL R12, R12, R23 ;  /* 0x000000170c0c7220 */ /* 0x000fc80000400000 */
[----:B------:R-:W-:-:S05]  /*4400*/  FFMA R12, R93, R22, R12 ;  /* 0x000000165d0c7223 */ /* 0x000fca000000000c */
[----:B------:R-:W-:-:S05]  /*4410*/  F2FP.BF16.F32.PACK_AB R12, RZ, R12 ;  /* 0x0000000cff0c723e */ /* 0x000fca00000010ff */
[----:B------:R0:W-:Y:S01]  /*4420*/  @P3 STG.E.U16 desc[UR50][R10.64+0x12], R12 ;  /* 0x0000120c0a003986 */ /* 0x0001e2000c101532 */
[----:B------:R-:W-:Y:S05]  /*4430*/  @!P0 BRA `(.L_x_42) ;  /* 0x0000000000048947 */ /* 0x000fea0003800000 */
[----:B------:R0:W5:Y:S02]  /*4440*/  LDG.E.LTC128B.U16 R18, desc[UR50][R2.64+0x10] ;  /* 0x0000103202127981 */ /* 0x000164000c1e1520 */
.L_x_42:
[----:B------:R-:W-:Y:S05]  /*4450*/  BSYNC B1 ;  /* 0x0000000000017941 */ /* 0x000fea0003800000 */
.L_x_41:
[----:B0----5:R-:W-:Y:S01]  /*4460*/  IMAD.U32 R12, R18, 0x10000, RZ ;  /* 0x00010000120c7824 */ /* 0x021fe200078e00ff */
[----:B------:R-:W-:Y:S01]  /*4470*/  ISETP.GT.AND P1, PT, R4, 0x8, P1 ;  /* 0x000000080400780c */ /* 0x000fe20000f24270 */
[----:B------:R-:W-:Y:S02]  /*4480*/  BSSY B1, `(.L_x_43) ;  /* 0x0000007000017945 */ /* 0x000fe40003800000 */
[----:B-1----:R-:W-:-:S04]  /*4490*/  FMUL R5, R12, R23 ;  /* 0x000000170c057220 */ /* 0x002fc80000400000 */
[----:B------:R-:W-:-:S05]  /*44a0*/  FFMA R5, R94, R22, R5 ;  /* 0x000000165e057223 */ /* 0x000fca0000000005 */
[----:B------:R-:W-:-:S05]  /*44b0*/  F2FP.BF16.F32.PACK_AB R5, RZ, R5 ;  /* 0x00000005ff05723e */ /* 0x000fca00000010ff */
[----:B------:R0:W-:Y:S01]  /*44c0*/  @P0 STG.E.U16 desc[UR50][R8.64+0x10], R5 ;  /* 0x0000100508000986 */ /* 0x0001e2000c101532 */
[----:B------:R-:W-:Y:S05]  /*44d0*/  @!P1 BRA `(.L_x_44) ;  /* 0x0000000000049947 */ /* 0x000fea0003800000 */
[----:B------:R1:W5:Y:S02]  /*44e0*/  LDG.E.LTC128B.U16 R18, desc[UR50][R2.64+0x12] ;  /* 0x0000123202127981 */ /* 0x000364000c1e1520 */
.L_x_44:
[----:B------:R-:W-:Y:S05]  /*44f0*/  BSYNC B1 ;  /* 0x0000000000017941 */ /* 0x000fea0003800000 */
.L_x_43:
        /* <DEDUP_REMOVED lines=10> */
.L_x_46:
[----:B------:R-:W-:Y:S05]  /*45a0*/  BSYNC B1 ;  /* 0x0000000000017941 */ /* 0x000fea0003800000 */
.L_x_45:
[----:B0----5:R-:W-:Y:S01]  /*45b0*/  IMAD.U32 R12, R18, 0x10000, RZ ;  /* 0x00010000120c7824 */ /* 0x021fe200078e00ff */
        /* <DEDUP_REMOVED lines=9> */
.L_x_48:
[----:B------:R-:W-:Y:S05]  /*4650*/  BSYNC B1 ;  /* 0x0000000000017941 */ /* 0x000fea0003800000 */
.L_x_47:
        /* <DEDUP_REMOVED lines=9> */
.L_x_50:
[----:B------:R-:W-:Y:S05]  /*46f0*/  BSYNC B1 ;  /* 0x0000000000017941 */ /* 0x000fea0003800000 */
.L_x_49:
[----:B0----5:R-:W-:Y:S01]  /*4700*/  IMAD.U32 R12, R18, 0x10000, RZ ;  /* 0x00010000120c7824 */ /* 0x021fe200078e00ff */
        /* <DEDUP_REMOVED lines=8> */
.L_x_52:
[----:B------:R-:W-:Y:S05]  /*4790*/  BSYNC B1 ;  /* 0x0000000000017941 */ /* 0x000fea0003800000 */
.L_x_51:
        /* <DEDUP_REMOVED lines=10> */
.L_x_54:
[----:B------:R-:W-:Y:S05]  /*4840*/  BSYNC B1 ;  /* 0x0000000000017941 */ /* 0x000fea0003800000 */
.L_x_53:
        /* <DEDUP_REMOVED lines=10> */
.L_x_56:
[----:B------:R-:W-:Y:S05]  /*48f0*/  BSYNC B1 ;  /* 0x0000000000017941 */ /* 0x000fea0003800000 */
.L_x_55:
        /* <DEDUP_REMOVED lines=9> */
.L_x_58:
[----:B------:R-:W-:Y:S05]  /*4990*/  BSYNC B1 ;  /* 0x0000000000017941 */ /* 0x000fea0003800000 */
.L_x_57:
        /* <DEDUP_REMOVED lines=9> */
.L_x_60:
[----:B------:R-:W-:Y:S05]  /*4a30*/  BSYNC B1 ;  /* 0x0000000000017941 */ /* 0x000fea0003800000 */
.L_x_59:
        /* <DEDUP_REMOVED lines=10> */
.L_x_62:
[----:B------:R-:W-:Y:S05]  /*4ae0*/  BSYNC B1 ;  /* 0x0000000000017941 */ /* 0x000fea0003800000 */
.L_x_61:
        /* <DEDUP_REMOVED lines=10> */
.L_x_64:
[----:B------:R-:W-:Y:S05]  /*4b90*/  BSYNC B1 ;  /* 0x0000000000017941 */ /* 0x000fea0003800000 */
.L_x_63:
        /* <DEDUP_REMOVED lines=9> */
.L_x_66:
[----:B------:R-:W-:Y:S05]  /*4c30*/  BSYNC B1 ;  /* 0x0000000000017941 */ /* 0x000fea0003800000 */
.L_x_65:
        /* <DEDUP_REMOVED lines=9> */
.L_x_68:
[----:B------:R-:W-:Y:S05]  /*4cd0*/  BSYNC B1 ;  /* 0x0000000000017941 */ /* 0x000fea0003800000 */
.L_x_67:
        /* <DEDUP_REMOVED lines=10> */
.L_x_70:
[----:B------:R-:W-:Y:S05]  /*4d80*/  BSYNC B1 ;  /* 0x0000000000017941 */ /* 0x000fea0003800000 */
.L_x_69:
        /* <DEDUP_REMOVED lines=10> */
.L_x_72:
[----:B------:R-:W-:Y:S05]  /*4e30*/  BSYNC B1 ;  /* 0x0000000000017941 */ /* 0x000fea0003800000 */
.L_x_71:
        /* <DEDUP_REMOVED lines=9> */
.L_x_74:
[----:B------:R-:W-:Y:S05]  /*4ed0*/  BSYNC B1 ;  /* 0x0000000000017941 */ /* 0x000fea0003800000 */
.L_x_73:
        /* <DEDUP_REMOVED lines=9> */
.L_x_76:
[----:B------:R-:W-:Y:S05]  /*4f70*/  BSYNC B1 ;  /* 0x0000000000017941 */ /* 0x000fea0003800000 */
.L_x_75:
        /* <DEDUP_REMOVED lines=10> */
.L_x_78:
[----:B------:R-:W-:Y:S05]  /*5020*/  BSYNC B1 ;  /* 0x0000000000017941 */ /* 0x000fea0003800000 */
.L_x_77:
        /* <DEDUP_REMOVED lines=10> */
.L_x_80:
[----:B------:R-:W-:Y:S05]  /*50d0*/  BSYNC B1 ;  /* 0x0000000000017941 */ /* 0x000fea0003800000 */
.L_x_79:
        /* <DEDUP_REMOVED lines=9> */
.L_x_82:
[----:B------:R-:W-:Y:S05]  /*5170*/  BSYNC B1 ;  /* 0x0000000000017941 */ /* 0x000fea0003800000 */
.L_x_81:
        /* <DEDUP_REMOVED lines=9> */
.L_x_84:
[----:B------:R-:W-:Y:S05]  /*5210*/  BSYNC B1 ;  /* 0x0000000000017941 */ /* 0x000fea0003800000 */
.L_x_83:
        /* <DEDUP_REMOVED lines=10> */
.L_x_86:
[----:B------:R-:W-:Y:S05]  /*52c0*/  BSYNC B1 ;  /* 0x0000000000017941 */ /* 0x000fea0003800000 */
.L_x_85:
        /* <DEDUP_REMOVED lines=10> */
.L_x_88:
[----:B------:R-:W-:Y:S05]  /*5370*/  BSYNC B1 ;  /* 0x0000000000017941 */ /* 0x000fea0003800000 */
.L_x_87:
        /* <DEDUP_REMOVED lines=9> */
.L_x_90:
[----:B------:R-:W-:Y:S05]  /*5410*/  BSYNC B1 ;  /* 0x0000000000017941 */ /* 0x000fea0003800000 */
.L_x_89:
        /* <DEDUP_REMOVED lines=9> */
.L_x_92:
[----:B------:R-:W-:Y:S05]  /*54b0*/  BSYNC B1 ;  /* 0x0000000000017941 */ /* 0x000fea0003800000 */
.L_x_91:
        /* <DEDUP_REMOVED lines=10> */
.L_x_94:
[----:B------:R-:W-:Y:S05]  /*5560*/  BSYNC B1 ;  /* 0x0000000000017941 */ /* 0x000fea0003800000 */
.L_x_93:
        /* <DEDUP_REMOVED lines=10> */
.L_x_96:
[----:B------:R-:W-:Y:S05]  /*5610*/  BSYNC B1 ;  /* 0x0000000000017941 */ /* 0x000fea0003800000 */
.L_x_95:
        /* <DEDUP_REMOVED lines=9> */
.L_x_98:
[----:B------:R-:W-:Y:S05]  /*56b0*/  BSYNC B1 ;  /* 0x0000000000017941 */ /* 0x000fea0003800000 */
.L_x_97:
        /* <DEDUP_REMOVED lines=9> */
.L_x_100:
[----:B------:R-:W-:Y:S05]  /*5750*/  BSYNC B1 ;  /* 0x0000000000017941 */ /* 0x000fea0003800000 */
.L_x_99:
        /* <DEDUP_REMOVED lines=10> */
.L_x_102:
[----:B------:R-:W-:Y:S05]  /*5800*/  BSYNC B1 ;  /* 0x0000000000017941 */ /* 0x000fea0003800000 */
.L_x_101:
        /* <DEDUP_REMOVED lines=10> */
.L_x_104:
[----:B------:R-:W-:Y:S05]  /*58b0*/  BSYNC B1 ;  /* 0x0000000000017941 */ /* 0x000fea0003800000 */
.L_x_103:
        /* <DEDUP_REMOVED lines=9> */
.L_x_106:
[----:B------:R-:W-:Y:S05]  /*5950*/  BSYNC B1 ;  /* 0x0000000000017941 */ /* 0x000fea0003800000 */
.L_x_105:
        /* <DEDUP_REMOVED lines=9> */
.L_x_108:
[----:B------:R-:W-:Y:S05]  /*59f0*/  BSYNC B1 ;  /* 0x0000000000017941 */ /* 0x000fea0003800000 */
.L_x_107:
        /* <DEDUP_REMOVED lines=10> */
.L_x_110:
[----:B------:R-:W-:Y:S05]  /*5aa0*/  BSYNC B1 ;  /* 0x0000000000017941 */ /* 0x000fea0003800000 */
.L_x_109:
        /* <DEDUP_REMOVED lines=10> */
.L_x_112:
[----:B------:R-:W-:Y:S05]  /*5b50*/  BSYNC B1 ;  /* 0x0000000000017941 */ /* 0x000fea0003800000 */
.L_x_111:
        /* <DEDUP_REMOVED lines=9> */
.L_x_114:
[----:B------:R-:W-:Y:S05]  /*5bf0*/  BSYNC B1 ;  /* 0x0000000000017941 */ /* 0x000fea0003800000 */
.L_x_113:
        /* <DEDUP_REMOVED lines=9> */
.L_x_116:
[----:B------:R-:W-:Y:S05]  /*5c90*/  BSYNC B1 ;  /* 0x0000000000017941 */ /* 0x000fea0003800000 */
.L_x_115:
        /* <DEDUP_REMOVED lines=10> */
.L_x_118:
[----:B------:R-:W-:Y:S05]  /*5d40*/  BSYNC B1 ;  /* 0x0000000000017941 */ /* 0x000fea0003800000 */
.L_x_117:
        /* <DEDUP_REMOVED lines=10> */
.L_x_120:
[----:B------:R-:W-:Y:S05]  /*5df0*/  BSYNC B1 ;  /* 0x0000000000017941 */ /* 0x000fea0003800000 */
.L_x_119:
        /* <DEDUP_REMOVED lines=9> */
.L_x_122:
[----:B------:R-:W-:Y:S05]  /*5e90*/  BSYNC B1 ;  /* 0x0000000000017941 */ /* 0x000fea0003800000 */
.L_x_121:
        /* <DEDUP_REMOVED lines=9> */
.L_x_124:
[----:B------:R-:W-:Y:S05]  /*5f30*/  BSYNC B1 ;  /* 0x0000000000017941 */ /* 0x000fea0003800000 */
.L_x_123:
        /* <DEDUP_REMOVED lines=10> */
.L_x_126:
[----:B------:R-:W-:Y:S05]  /*5fe0*/  BSYNC B1 ;  /* 0x0000000000017941 */ /* 0x000fea0003800000 */
.L_x_125:
        /* <DEDUP_REMOVED lines=10> */
.L_x_128:
[----:B------:R-:W-:Y:S05]  /*6090*/  BSYNC B1 ;  /* 0x0000000000017941 */ /* 0x000fea0003800000 */
.L_x_127:
        /* <DEDUP_REMOVED lines=9> */
.L_x_130:
[----:B------:R-:W-:Y:S05]  /*6130*/  BSYNC B1 ;  /* 0x0000000000017941 */ /* 0x000fea0003800000 */
.L_x_129:
        /* <DEDUP_REMOVED lines=9> */
.L_x_132:
[----:B------:R-:W-:Y:S05]  /*61d0*/  BSYNC B1 ;  /* 0x0000000000017941 */ /* 0x000fea0003800000 */
.L_x_131:
        /* <DEDUP_REMOVED lines=10> */
.L_x_134:
[----:B------:R-:W-:Y:S05]  /*6280*/  BSYNC B1 ;  /* 0x0000000000017941 */ /* 0x000fea0003800000 */
.L_x_133:
        /* <DEDUP_REMOVED lines=10> */
.L_x_136:
[----:B------:R-:W-:Y:S05]  /*6330*/  BSYNC B1 ;  /* 0x0000000000017941 */ /* 0x000fea0003800000 */
.L_x_135:
        /* <DEDUP_REMOVED lines=9> */
.L_x_138:
[----:B------:R-:W-:Y:S05]  /*63d0*/  BSYNC B1 ;  /* 0x0000000000017941 */ /* 0x000fea0003800000 */
.L_x_137:
        /* <DEDUP_REMOVED lines=9> */
.L_x_140:
[----:B------:R-:W-:Y:S05]  /*6470*/  BSYNC B1 ;  /* 0x0000000000017941 */ /* 0x000fea0003800000 */
.L_x_139:
        /* <DEDUP_REMOVED lines=10> */
.L_x_142:
[----:B------:R-:W-:Y:S05]  /*6520*/  BSYNC B1 ;  /* 0x0000000000017941 */ /* 0x000fea0003800000 */
.L_x_141:
        /* <DEDUP_REMOVED lines=10> */
.L_x_144:
[----:B------:R-:W-:Y:S05]  /*65d0*/  BSYNC B1 ;  /* 0x0000000000017941 */ /* 0x000fea0003800000 */
.L_x_143:
        /* <DEDUP_REMOVED lines=9> */
.L_x_146:
[----:B------:R-:W-:Y:S05]  /*6670*/  BSYNC B1 ;  /* 0x0000000000017941 */ /* 0x000fea0003800000 */
.L_x_145:
        /* <DEDUP_REMOVED lines=9> */
.L_x_148:
[----:B------:R-:W-:Y:S05]  /*6710*/  BSYNC B1 ;  /* 0x0000000000017941 */ /* 0x000fea0003800000 */
.L_x_147:
        /* <DEDUP_REMOVED lines=10> */
.L_x_150:
[----:B------:R-:W-:Y:S05]  /*67c0*/  BSYNC B1 ;  /* 0x0000000000017941 */ /* 0x000fea0003800000 */
.L_x_149:
        /* <DEDUP_REMOVED lines=10> */
.L_x_152:
[----:B------:R-:W-:Y:S05]  /*6870*/  BSYNC B1 ;  /* 0x0000000000017941 */ /* 0x000fea0003800000 */
.L_x_151:
        /* <DEDUP_REMOVED lines=9> */
.L_x_154:
[----:B------:R-:W-:Y:S05]  /*6910*/  BSYNC B1 ;  /* 0x0000000000017941 */ /* 0x000fea0003800000 */
.L_x_153:
        /* <DEDUP_REMOVED lines=9> */
.L_x_156:
[----:B------:R-:W-:Y:S05]  /*69b0*/  BSYNC B1 ;  /* 0x0000000000017941 */ /* 0x000fea0003800000 */
.L_x_155:
        /* <DEDUP_REMOVED lines=10> */
.L_x_158:
[----:B------:R-:W-:Y:S05]  /*6a60*/  BSYNC B1 ;  /* 0x0000000000017941 */ /* 0x000fea0003800000 */
.L_x_157:
        /* <DEDUP_REMOVED lines=10> */
.L_x_160:
[----:B------:R-:W-:Y:S05]  /*6b10*/  BSYNC B1 ;  /* 0x0000000000017941 */ /* 0x000fea0003800000 */
.L_x_159:
        /* <DEDUP_REMOVED lines=9> */
.L_x_162:
[----:B------:R-:W-:Y:S05]  /*6bb0*/  BSYNC B1 ;  /* 0x0000000000017941 */ /* 0x000fea0003800000 */
.L_x_161:
        /* <DEDUP_REMOVED lines=9> */
.L_x_164:
[----:B------:R-:W-:Y:S05]  /*6c50*/  BSYNC B1 ;  /* 0x0000000000017941 */ /* 0x000fea0003800000 */
.L_x_163:
        /* <DEDUP_REMOVED lines=10> */
.L_x_166:
[----:B------:R-:W-:Y:S05]  /*6d00*/  BSYNC B1 ;  /* 0x0000000000017941 */ /* 0x000fea0003800000 */
.L_x_165:
        /* <DEDUP_REMOVED lines=10> */
.L_x_168:
[----:B------:R-:W-:Y:S05]  /*6db0*/  BSYNC B1 ;  /* 0x0000000000017941 */ /* 0x000fea0003800000 */
.L_x_167:
        /* <DEDUP_REMOVED lines=9> */
.L_x_170:
[----:B------:R-:W-:Y:S05]  /*6e50*/  BSYNC B1 ;  /* 0x0000000000017941 */ /* 0x000fea0003800000 */
.L_x_169:
        /* <DEDUP_REMOVED lines=9> */
.L_x_172:
[----:B------:R-:W-:Y:S05]  /*6ef0*/  BSYNC B1 ;  /* 0x0000000000017941 */ /* 0x000fea0003800000 */
.L_x_171:
        /* <DEDUP_REMOVED lines=10> */
.L_x_174:
[----:B------:R-:W-:Y:S05]  /*6fa0*/  BSYNC B1 ;  /* 0x0000000000017941 */ /* 0x000fea0003800000 */
.L_x_173:
        /* <DEDUP_REMOVED lines=10> */
.L_x_176:
[----:B------:R-:W-:Y:S05]  /*7050*/  BSYNC B1 ;  /* 0x0000000000017941 */ /* 0x000fea0003800000 */
.L_x_175:
        /* <DEDUP_REMOVED lines=9> */
.L_x_178:
[----:B------:R-:W-:Y:S05]  /*70f0*/  BSYNC B1 ;  /* 0x0000000000017941 */ /* 0x000fea0003800000 */
.L_x_177:
        /* <DEDUP_REMOVED lines=9> */
.L_x_180:
[----:B------:R-:W-:Y:S05]  /*7190*/  BSYNC B1 ;  /* 0x0000000000017941 */ /* 0x000fea0003800000 */
.L_x_179:
        /* <DEDUP_REMOVED lines=10> */
.L_x_182:
[----:B------:R-:W-:Y:S05]  /*7240*/  BSYNC B1 ;  /* 0x0000000000017941 */ /* 0x000fea0003800000 */
.L_x_181:
        /* <DEDUP_REMOVED lines=10> */
.L_x_184:
[----:B------:R-:W-:Y:S05]  /*72f0*/  BSYNC B1 ;  /* 0x0000000000017941 */ /* 0x000fea0003800000 */
.L_x_183:
        /* <DEDUP_REMOVED lines=9> */
.L_x_186:
[----:B------:R-:W-:Y:S05]  /*7390*/  BSYNC B1 ;  /* 0x0000000000017941 */ /* 0x000fea0003800000 */
.L_x_185:
[----:B0----5:R-:W-:Y:S01]  /*73a0*/  IMAD.U32 R0, R18, 0x10000, RZ ;  /* 0x0001000012007824 */ /* 0x021fe200078e00ff */
[----:B------:R-:W-:Y:S01]  /*73b0*/  ISETP.GT.AND P1, PT, R4, 0x8, P1 ;  /* 0x000000080400780c */ /* 0x000fe20000f24270 */
[----:B---34-:R-:W-:Y:S01]  /*73c0*/  @P0 IMAD.MOV.U32 R6, RZ, RZ, R8 ;  /* 0x000000ffff060224 */ /* 0x018fe200078e0008 */
[----:B------:R-:W-:Y:S01]  /*73d0*/  BSSY B1, `(.L_x_187) ;  /* 0x0000008000017945 */ /* 0x000fe20003800000 */
[----:B------:R-:W-:Y:S01]  /*73e0*/  FMUL R5, R0, R23 ;  /* 0x0000001700057220 */ /* 0x000fe20000400000 */
[----:B------:R-:W-:-:S03]  /*73f0*/  @P0 IMAD.MOV.U32 R7, RZ, RZ, R9 ;  /* 0x000000ffff070224 */ /* 0x000fc600078e0009 */
[----:B------:R-:W-:-:S05]  /*7400*/  FFMA R5, R38, R22, R5 ;  /* 0x0000001626057223 */ /* 0x000fca0000000005 */
[----:B------:R-:W-:-:S05]  /*7410*/  F2FP.BF16.F32.PACK_AB R5, RZ, R5 ;  /* 0x00000005ff05723e */ /* 0x000fca00000010ff */
[----:B------:R0:W-:Y:S01]  /*7420*/  @P0 STG.E.U16 desc[UR50][R6.64+0x130], R5 ;  /* 0x0001300506000986 */ /* 0x0001e2000c101532 */
[----:B------:R-:W-:Y:S05]  /*7430*/  @!P1 BRA `(.L_x_188) ;  /* 0x0000000000049947 */ /* 0x000fea0003800000 */
[----:B------:R3:W5:Y:S02]  /*7440*/  LDG.E.LTC128B.U16 R18, desc[UR50][R2.64+0x132] ;  /* 0x0001323202127981 */ /* 0x000764000c1e1520 */
.L_x_188:
[----:B------:R-:W-:Y:S05]  /*7450*/  BSYNC B1 ;  /* 0x0000000000017941 */ /* 0x000fea0003800000 */
.L_x_187:
[----:B------:R-:W-:Y:S05]  /*7460*/  @!P1 BRA `(.L_x_189) ;  /* 0x0000001400e09947 */ /* 0x000fea0003800000 */
[----:B-----5:R-:W-:-:S04]  /*7470*/  IMAD.U32 R18, R18, 0x10000, RZ ;  /* 0x0001000012127824 */ /* 0x020fc800078e00ff */
[----:B------:R-:W-:-:S04]  /*7480*/  FMUL R18, R18, R23 ;  /* 0x0000001712127220 */ /* 0x000fc80000400000 */
[----:B------:R-:W-:-:S05]  /*7490*/  FFMA R18, R39, R22, R18 ;  /* 0x0000001627127223 */ /* 0x000fca0000000012 */
[----:B------:R-:W-:-:S05]  /*74a0*/  F2FP.BF16.F32.PACK_AB R18, RZ, R18 ;  /* 0x00000012ff12723e */ /* 0x000fca00000010ff */
[----:B------:R4:W-:Y:S01]  /*74b0*/  STG.E.U16 desc[UR50][R8.64+0x132], R18 ;  /* 0x0001321208007986 */ /* 0x0009e2000c101532 */
[----:B------:R-:W-:Y:S05]  /*74c0*/  BRA `(.L_x_189) ;  /* 0x0000001400c87947 */ /* 0x000fea0003800000 */
.L_x_32:
[----:B------:R-:W-:Y:S01]  /*74d0*/  ULDC.64 UR4, c[0x0][0x5c0] ;  /* 0x0001700000047ab9 */ /* 0x000fe20000000a00 */
[----:B------:R-:W-:Y:S01]  /*74e0*/  ISETP.GT.AND P3, PT, R0, 0x1, PT ;  /* 0x000000010000780c */ /* 0x000fe20003f64270 */
[-C--:B------:R-:W-:Y:S01]  /*74f0*/  FMUL R88, R88, R22.reuse ;  /* 0x0000001658587220 */ /* 0x080fe20000400000 */
[----:B------:R-:W-:Y:S01]  /*7500*/  LEA R6, P1, R8, UR4, 0x1 ;  /* 0x0000000408067c11 */ /* 0x000fe2000f8208ff */
[-C--:B------:R-:W-:Y:S01]  /*7510*/  FMUL R89, R89, R22.reuse ;  /* 0x0000001659597220 */ /* 0x080fe20000400000 */
[----:B------:R-:W-:Y:S01]  /*7520*/  SHF.L.U64.HI R3, R2, 0x4, R3 ;  /* 0x0000000402037819 */ /* 0x000fe20000010203 */
[-C--:B------:R-:W-:Y:S01]  /*7530*/  FMUL R90, R90, R22.reuse ;  /* 0x000000165a5a7220 */ /* 0x080fe20000400000 */
[----:B------:R-:W-:Y:S01]  /*7540*/  LEA.HI.X R7, R8, UR5, R127, 0x1, P1 ;  /* 0x0000000508077c11 */ /* 0x000fe200088f0c7f */
[-C--:B------:R-:W-:Y:S01]  /*7550*/  FMUL R91, R91, R22.reuse ;  /* 0x000000165b5b7220 */ /* 0x080fe20000400000 */
[----:B------:R-:W-:Y:S01]  /*7560*/  ISETP.GT.AND P1, PT, R4, RZ, P3 ;  /* 0x000000ff0400720c */ /* 0x000fe20001f24270 */
[----:B------:R-:W-:Y:S01]  /*7570*/  FMUL R92, R92, R22 ;  /* 0x000000165c5c7220 */ /* 0x000fe20000400000 */
[----:B------:R-:W-:Y:S01]  /*7580*/  F2FP.BF16.F32.PACK_AB R88, RZ, R88 ;  /* 0x00000058ff58723e */ /* 0x000fe200000010ff */
[-C--:B------:R-:W-:Y:S01]  /*7590*/  FMUL R93, R93, R22.reuse ;  /* 0x000000165d5d7220 */ /* 0x080fe20000400000 */
[----:B------:R-:W-:Y:S01]  /*75a0*/  F2FP.BF16.F32.PACK_AB R89, RZ, R89 ;  /* 0x00000059ff59723e */ /* 0x000fe200000010ff */
[----:B------:R-:W-:Y:S01]  /*75b0*/  FMUL R94, R94, R22 ;  /* 0x000000165e5e7220 */ /* 0x000fe20000400000 */
[----:B------:R-:W-:Y:S01]  /*75c0*/  LEA R2, P5, R2, R6, 0x4 ;  /* 0x0000000602027211 */ /* 0x000fe200078a20ff */
[----:B------:R-:W-:Y:S01]  /*75d0*/  @P2 STG.E.U16 desc[UR50][R6.64], R88 ;  /* 0x0000005806002986 */ /* 0x000fe2000c101532 */
[----:B------:R-:W-:Y:S01]  /*75e0*/  ISETP.GT.AND P2, PT, R0, 0x8, PT ;  /* 0x000000080000780c */ /* 0x000fe20003f44270 */
[-C--:B------:R-:W-:Y:S01]  /*75f0*/  FMUL R95, R95, R22.reuse ;  /* 0x000000165f5f7220 */ /* 0x080fe20000400000 */
[C---:B------:R-:W-:Y:S01]  /*7600*/  ISETP.GT.AND P3, PT, R4.reuse, 0x8, P3 ;  /* 0x000000080400780c */ /* 0x040fe20001f64270 */
[----:B------:R-:W-:Y:S01]  /*7610*/  IMAD.X R3, R3, 0x1, R7, P5 ;  /* 0x0000000103037824 */ /* 0x000fe200028e0607 */
[C---:B------:R-:W-:Y:S01]  /*7620*/  ISETP.GT.AND P4, PT, R4.reuse, RZ, P2 ;  /* 0x000000ff0400720c */ /* 0x040fe20001784270 */
[----:B------:R-:W-:Y:S01]  /*7630*/  @P1 STG.E.U16 desc[UR50][R6.64+0x2], R89 ;  /* 0x0000025906001986 */ /* 0x000fe2000c101532 */
[----:B------:R-:W-:Y:S01]  /*7640*/  ISETP.GT.AND P1, PT, R4, 0x8, P0 ;  /* 0x000000080400780c */ /* 0x000fe20000724270 */
[-C--:B------:R-:W-:Y:S01]  /*7650*/  FMUL R96, R96, R22.reuse ;  /* 0x0000001660607220 */ /* 0x080fe20000400000 */
[----:B------:R-:W-:Y:S01]  /*7660*/  ISETP.GT.AND P0, PT, R0, 0x9, PT ;  /* 0x000000090000780c */ /* 0x000fe20003f04270 */
[----:B------:R-:W-:Y:S01]  /*7670*/  FMUL R97, R97, R22 ;  /* 0x0000001661617220 */ /* 0x000fe20000400000 */
[----:B------:R-:W-:Y:S01]  /*7680*/  F2FP.BF16.F32.PACK_AB R90, RZ, R90 ;  /* 0x0000005aff5a723e */ /* 0x000fe200000010ff */
[-C--:B------:R-:W-:Y:S01]  /*7690*/  FMUL R98, R98, R22.reuse ;  /* 0x0000001662627220 */ /* 0x080fe20000400000 */
[----:B------:R-:W-:Y:S01]  /*76a0*/  ISETP.GT.AND P5, PT, R4, RZ, P0 ;  /* 0x000000ff0400720c */ /* 0x000fe200007a4270 */
[-C--:B------:R-:W-:Y:S01]  /*76b0*/  FMUL R99, R99, R22.reuse ;  /* 0x0000001663637220 */ /* 0x080fe20000400000 */
[----:B------:R-:W-:Y:S01]  /*76c0*/  F2FP.BF16.F32.PACK_AB R91, RZ, R91 ;  /* 0x0000005bff5b723e */ /* 0x000fe200000010ff */
[----:B------:R-:W-:Y:S01]  /*76d0*/  FMUL R100, R100, R22 ;  /* 0x0000001664647220 */ /* 0x000fe20000400000 */
[----:B------:R-:W-:Y:S01]  /*76e0*/  F2FP.BF16.F32.PACK_AB R92, RZ, R92 ;  /* 0x0000005cff5c723e */ /* 0x000fe200000010ff */
[-C--:B------:R-:W-:Y:S01]  /*76f0*/  FMUL R101, R101, R22.reuse ;  /* 0x0000001665657220 */ /* 0x080fe20000400000 */
[----:B------:R-:W-:Y:S01]  /*7700*/  F2FP.BF16.F32.PACK_AB R93, RZ, R93 ;  /* 0x0000005dff5d723e */ /* 0x000fe200000010ff */
[----:B------:R-:W-:Y:S01]  /*7710*/  @P1 STG.E.U16 desc[UR50][R2.64], R90 ;  /* 0x0000005a02001986 */ /* 0x000fe2000c101532 */
[----:B------:R-:W-:Y:S01]  /*7720*/  ISETP.GT.AND P1, PT, R4, 0x8, P2 ;  /* 0x000000080400780c */ /* 0x000fe20001724270 */
[-C--:B------:R-:W-:Y:S01]  /*7730*/  FMUL R102, R102, R22.reuse ;  /* 0x0000001666667220 */ /* 0x080fe20000400000 */
[----:B------:R-:W-:Y:S01]  /*7740*/  ISETP.GT.AND P2, PT, R4, 0x8, P0 ;  /* 0x000000080400780c */ /* 0x000fe20000744270 */
[----:B------:R-:W-:Y:S01]  /*7750*/  @P3 STG.E.U16 desc[UR50][R2.64+0x2], R91 ;  /* 0x0000025b02003986 */ /* 0x000fe2000c101532 */
[C---:B------:R-:W-:Y:S01]  /*7760*/  ISETP.GT.AND P3, PT, R0.reuse, 0x10, PT ;  /* 0x000000100000780c */ /* 0x040fe20003f64270 */
[-C--:B------:R-:W-:Y:S01]  /*7770*/  FMUL R103, R103, R22.reuse ;  /* 0x0000001667677220 */ /* 0x080fe20000400000 */
[----:B------:R-:W-:Y:S01]  /*7780*/  ISETP.GT.AND P0, PT, R0, 0x11, PT ;  /* 0x000000110000780c */ /* 0x000fe20003f04270 */
[----:B------:R-:W-:Y:S01]  /*7790*/  @P4 STG.E.U16 desc[UR50][R6.64+0x10], R92 ;  /* 0x0000105c06004986 */ /* 0x000fe2000c101532 */
[----:B------:R-:W-:Y:S01]  /*77a0*/  ISETP.GT.AND P4, PT, R4, RZ, P3 ;  /* 0x000000ff0400720c */ /* 0x000fe20001f84270 */
[----:B------:R-:W-:Y:S01]  /*77b0*/  FMUL R72, R72, R22 ;  /* 0x0000001648487220 */ /* 0x000fe20000400000 */
[----:B------:R-:W-:Y:S01]  /*77c0*/  F2FP.BF16.F32.PACK_AB R94, RZ, R94 ;  /* 0x0000005eff5e723e */ /* 0x000fe200000010ff */
[----:B------:R-:W-:Y:S01]  /*77d0*/  @P5 STG.E.U16 desc[UR50][R6.64+0x12], R93 ;  /* 0x0000125d06005986 */ /* 0x000fe2000c101532 */
[----:B------:R-:W-:Y:S01]  /*77e0*/  ISETP.GT.AND P5, PT, R4, RZ, P0 ;  /* 0x000000ff0400720c */ /* 0x000fe200007a4270 */
[----:B------:R-:W-:Y:S01]  /*77f0*/  FMUL R73, R73, R22 ;  /* 0x0000001649497220 */ /* 0x000fe20000400000 */
[----:B------:R-:W-:Y:S01]  /*7800*/  F2FP.BF16.F32.PACK_AB R95, RZ, R95 ;  /* 0x0000005fff5f723e */ /* 0x000fe200000010ff */
[----:B------:R-:W-:Y:S01]  /*7810*/  @P1 STG.E.U16 desc[UR50][R2.64+0x10], R94 ;  /* 0x0000105e02001986 */ /* 0x000fe2000c101532 */
[----:B------:R-:W-:Y:S01]  /*7820*/  F2FP.BF16.F32.PACK_AB R96, RZ, R96 ;  /* 0x00000060ff60723e */ /* 0x000fe200000010ff */
[-C--:B------:R-:W-:Y:S01]  /*7830*/  FMUL R74, R74, R22.reuse ;  /* 0x000000164a4a7220 */ /* 0x080fe20000400000 */
[----:B------:R-:W-:Y:S01]  /*7840*/  ISETP.GT.AND P1, PT, R4, 0x8, P3 ;  /* 0x000000080400780c */ /* 0x000fe20001f24270 */
[----:B------:R-:W-:Y:S01]  /*7850*/  @P2 STG.E.U16 desc[UR50][R2.64+0x12], R95 ;  /* 0x0000125f02002986 */ /* 0x000fe2000c101532 */
[----:B------:R-:W-:Y:S01]  /*7860*/  F2FP.BF16.F32.PACK_AB R97, RZ, R97 ;  /* 0x00000061ff61723e */ /* 0x000fe200000010ff */
[-C--:B------:R-:W-:Y:S01]  /*7870*/  FMUL R75, R75, R22.reuse ;  /* 0x000000164b4b7220 */ /* 0x080fe20000400000 */
[----:B------:R-:W-:Y:S01]  /*7880*/  ISETP.GT.AND P3, PT, R0, 0x18, PT ;  /* 0x000000180000780c */ /* 0x000fe20003f64270 */
[----:B------:R-:W-:Y:S01]  /*7890*/  @P4 STG.E.U16 desc[UR50][R6.64+0x20], R96 ;  /* 0x0000206006004986 */ /* 0x000fe2000c101532 */
[----:B------:R-:W-:Y:S01]  /*78a0*/  ISETP.GT.AND P2, PT, R4, 0x8, P0 ;  /* 0x000000080400780c */ /* 0x000fe20000744270 */
[-C--:B------:R-:W-:Y:S01]  /*78b0*/  FMUL R76, R76, R22.reuse ;  /* 0x000000164c4c7220 */ /* 0x080fe20000400000 */
[----:B------:R-:W-:Y:S01]  /*78c0*/  ISETP.GT.AND P0, PT, R0, 0x19, PT ;  /* 0x000000190000780c */ /* 0x000fe20003f04270 */
[----:B------:R-:W-:Y:S01]  /*78d0*/  @P5 STG.E.U16 desc[UR50][R6.64+0x22], R97 ;  /* 0x0000226106005986 */ /* 0x000fe2000c101532 */
[C---:B------:R-:W-:Y:S01]  /*78e0*/  ISETP.GT.AND P4, PT, R4.reuse, RZ, P3 ;  /* 0x000000ff0400720c */ /* 0x040fe20001f84270 */
[-C--:B------:R-:W-:Y:S01]  /*78f0*/  FMUL R77, R77, R22.reuse ;  /* 0x000000164d4d7220 */ /* 0x080fe20000400000 */
[----:B------:R-:W-:Y:S01]  /*7900*/  ISETP.GT.AND P5, PT, R4, RZ, P0 ;  /* 0x000000ff0400720c */ /* 0x000fe200007a4270 */
[----:B------:R-:W-:Y:S01]  /*7910*/  FMUL R78, R78, R22 ;  /* 0x000000164e4e7220 */ /* 0x000fe20000400000 */
[----:B------:R-:W-:Y:S01]  /*7920*/  F2FP.BF16.F32.PACK_AB R98, RZ, R98 ;  /* 0x00000062ff62723e */ /* 0x000fe200000010ff */
[-C--:B------:R-:W-:Y:S01]  /*7930*/  FMUL R79, R79, R22.reuse ;  /* 0x000000164f4f7220 */ /* 0x080fe20000400000 */
[----:B------:R-:W-:Y:S01]  /*7940*/  F2FP.BF16.F32.PACK_AB R99, RZ, R99 ;  /* 0x00000063ff63723e */ /* 0x000fe200000010ff */
[----:B------:R-:W-:Y:S01]  /*7950*/  FMUL R80, R80, R22 ;  /* 0x0000001650507220 */ /* 0x000fe20000400000 */
[----:B------:R-:W-:Y:S01]  /*7960*/  F2FP.BF16.F32.PACK_AB R100, RZ, R100 ;  /* 0x00000064ff64723e */ /* 0x000fe200000010ff */
[----:B------:R-:W-:Y:S01]  /*7970*/  @P1 STG.E.U16 desc[UR50][R2.64+0x20], R98 ;  /* 0x0000206202001986 */ /* 0x000fe2000c101532 */
[----:B------:R-:W-:Y:S01]  /*7980*/  ISETP.GT.AND P1, PT, R4, 0x8, P3 ;  /* 0x000000080400780c */ /* 0x000fe20001f24270 */
[-C--:B------:R-:W-:Y:S01]  /*7990*/  FMUL R81, R81, R22.reuse ;  /* 0x0000001651517220 */ /* 0x080fe20000400000 */
[----:B------:R-:W-:Y:S01]  /*79a0*/  F2FP.BF16.F32.PACK_AB R101, RZ, R101 ;  /* 0x00000065ff65723e */ /* 0x000fe200000010ff */
[----:B------:R-:W-:Y:S01]  /*79b0*/  @P2 STG.E.U16 desc[UR50][R2.64+0x22], R99 ;  /* 0x0000226302002986 */ /* 0x000fe2000c101532 */
[----:B------:R-:W-:Y:S01]  /*79c0*/  ISETP.GT.AND P3, PT, R0, 0x20, PT ;  /* 0x000000200000780c */ /* 0x000fe20003f64270 */
[-C--:B------:R-:W-:Y:S01]  /*79d0*/  FMUL R82, R82, R22.reuse ;  /* 0x0000001652527220 */ /* 0x080fe20000400000 */
[----:B------:R-:W-:Y:S01]  /*79e0*/  ISETP.GT.AND P2, PT, R4, 0x8, P0 ;  /* 0x000000080400780c */ /* 0x000fe20000744270 */
[----:B------:R-:W-:Y:S01]  /*79f0*/  @P4 STG.E.U16 desc[UR50][R6.64+0x30], R100 ;  /* 0x0000306406004986 */ /* 0x000fe2000c101532 */
[----:B------:R-:W-:Y:S01]  /*7a00*/  ISETP.GT.AND P0, PT, R0, 0x21, PT ;  /* 0x000000210000780c */ /* 0x000fe20003f04270 */
[-C--:B------:R-:W-:Y:S01]  /*7a10*/  FMUL R83, R83, R22.reuse ;  /* 0x0000001653537220 */ /* 0x080fe20000400000 */
[C---:B------:R-:W-:Y:S01]  /*7a20*/  ISETP.GT.AND P4, PT, R4.reuse, RZ, P3 ;  /* 0x000000ff0400720c */ /* 0x040fe20001f84270 */
[----:B------:R-:W-:Y:S01]  /*7a30*/  @P5 STG.E.U16 desc[UR50][R6.64+0x32], R101 ;  /* 0x0000326506005986 */ /* 0x000fe2000c101532 */
        /* <DEDUP_REMOVED lines=169> */
[----:B------:R-:W-:Y:S01]  /*84d0*/  FMUL R39, R39, R22 ;  /* 0x0000001627277220 */ /* 0x000fe20000400000 */
[----:B------:R-:W-:Y:S01]  /*84e0*/  F2FP.BF16.F32.PACK_AB R41, RZ, R41 ;  /* 0x00000029ff29723e */ /* 0x000fe200000010ff */
[----:B------:R-:W-:Y:S01]  /*84f0*/  @P2 STG.E.U16 desc[UR50][R2.64+0xb2], R71 ;  /* 0x0000b24702002986 */ /* 0x000fe2000c101532 */
[----:B------:R-:W-:-:S02]  /*8500*/  ISETP.GT.AND P3, PT, R0, 0x68, PT ;  /* 0x000000680000780c */ /* 0x000fc40003f64270 */
[----:B------:R-:W-:Y:S01]  /*8510*/  ISETP.GT.AND P2, PT, R4, 0x8, P0 ;  /* 0x000000080400780c */ /* 0x000fe20000744270 */
[----:B------:R-:W-:Y:S01]  /*8520*/  @P4 STG.E.U16 desc[UR50][R6.64+0xc0], R40 ;  /* 0x0000c02806004986 */ /* 0x000fe2000c101532 */
[----:B------:R-:W-:Y:S02]  /*8530*/  ISETP.GT.AND P0, PT, R0, 0x69, PT ;  /* 0x000000690000780c */ /* 0x000fe40003f04270 */
[C---:B------:R-:W-:Y:S01]  /*8540*/  ISETP.GT.AND P4, PT, R4.reuse, RZ, P3 ;  /* 0x000000ff0400720c */ /* 0x040fe20001f84270 */
[----:B------:R-:W-:Y:S01]  /*8550*/  @P5 STG.E.U16 desc[UR50][R6.64+0xc2], R41 ;  /* 0x0000c22906005986 */ /* 0x000fe2000c101532 */
[----:B------:R-:W-:Y:S02]  /*8560*/  ISETP.GT.AND P5, PT, R4, RZ, P0 ;  /* 0x000000ff0400720c */ /* 0x000fe400007a4270 */
[----:B------:R-:W-:Y:S02]  /*8570*/  F2FP.BF16.F32.PACK_AB R42, RZ, R42 ;  /* 0x0000002aff2a723e */ /* 0x000fe400000010ff */
[----:B------:R-:W-:-:S02]  /*8580*/  F2FP.BF16.F32.PACK_AB R43, RZ, R43 ;  /* 0x0000002bff2b723e */ /* 0x000fc400000010ff */
[----:B------:R-:W-:Y:S01]  /*8590*/  F2FP.BF16.F32.PACK_AB R44, RZ, R44 ;  /* 0x0000002cff2c723e */ /* 0x000fe200000010ff */
[----:B------:R-:W-:Y:S01]  /*85a0*/  @P1 STG.E.U16 desc[UR50][R2.64+0xc0], R42 ;  /* 0x0000c02a02001986 */ /* 0x000fe2000c101532 */
[----:B------:R-:W-:Y:S02]  /*85b0*/  ISETP.GT.AND P1, PT, R4, 0x8, P3 ;  /* 0x000000080400780c */ /* 0x000fe40001f24270 */
[----:B------:R-:W-:Y:S01]  /*85c0*/  F2FP.BF16.F32.PACK_AB R45, RZ, R45 ;  /* 0x0000002dff2d723e */ /* 0x000fe200000010ff */
[----:B------:R-:W-:Y:S01]  /*85d0*/  @P2 STG.E.U16 desc[UR50][R2.64+0xc2], R43 ;  /* 0x0000c22b02002986 */ /* 0x000fe2000c101532 */
[----:B------:R-:W-:Y:S02]  /*85e0*/  ISETP.GT.AND P3, PT, R0, 0x70, PT ;  /* 0x000000700000780c */ /* 0x000fe40003f64270 */
[----:B------:R-:W-:Y:S01]  /*85f0*/  ISETP.GT.AND P2, PT, R4, 0x8, P0 ;  /* 0x000000080400780c */ /* 0x000fe20000744270 */
[----:B------:R-:W-:Y:S01]  /*8600*/  @P4 STG.E.U16 desc[UR50][R6.64+0xd0], R44 ;  /* 0x0000d02c06004986 */ /* 0x000fe2000c101532 */
[----:B------:R-:W-:-:S02]  /*8610*/  ISETP.GT.AND P0, PT, R0, 0x71, PT ;  /* 0x000000710000780c */ /* 0x000fc40003f04270 */
[C---:B------:R-:W-:Y:S01]  /*8620*/  ISETP.GT.AND P4, PT, R4.reuse, RZ, P3 ;  /* 0x000000ff0400720c */ /* 0x040fe20001f84270 */
[----:B------:R-:W-:Y:S01]  /*8630*/  @P5 STG.E.U16 desc[UR50][R6.64+0xd2], R45 ;  /* 0x0000d22d06005986 */ /* 0x000fe2000c101532 */
[C---:B------:R-:W-:Y:S02]  /*8640*/  ISETP.GT.AND P5, PT, R4.reuse, RZ, P0 ;  /* 0x000000ff0400720c */ /* 0x040fe400007a4270 */
[----:B------:R-:W-:Y:S02]  /*8650*/  F2FP.BF16.F32.PACK_AB R46, RZ, R46 ;  /* 0x0000002eff2e723e */ /* 0x000fe400000010ff */
[----:B------:R-:W-:Y:S02]  /*8660*/  F2FP.BF16.F32.PACK_AB R47, RZ, R47 ;  /* 0x0000002fff2f723e */ /* 0x000fe400000010ff */
[----:B------:R-:W-:Y:S01]  /*8670*/  F2FP.BF16.F32.PACK_AB R48, RZ, R48 ;  /* 0x00000030ff30723e */ /* 0x000fe200000010ff */
[----:B------:R-:W-:Y:S01]  /*8680*/  @P1 STG.E.U16 desc[UR50][R2.64+0xd0], R46 ;  /* 0x0000d02e02001986 */ /* 0x000fe2000c101532 */
[----:B------:R-:W-:-:S02]  /*8690*/  ISETP.GT.AND P1, PT, R4, 0x8, P3 ;  /* 0x000000080400780c */ /* 0x000fc40001f24270 */
[----:B------:R-:W-:Y:S01]  /*86a0*/  F2FP.BF16.F32.PACK_AB R49, RZ, R49 ;  /* 0x00000031ff31723e */ /* 0x000fe200000010ff */
[----:B------:R-:W-:Y:S01]  /*86b0*/  @P2 STG.E.U16 desc[UR50][R2.64+0xd2], R47 ;  /* 0x0000d22f02002986 */ /* 0x000fe2000c101532 */
[----:B------:R-:W-:Y:S02]  /*86c0*/  ISETP.GT.AND P2, PT, R0, 0x78, PT ;  /* 0x000000780000780c */ /* 0x000fe40003f44270 */
[----:B------:R-:W-:Y:S01]  /*86d0*/  ISETP.GT.AND P0, PT, R4, 0x8, P0 ;  /* 0x000000080400780c */ /* 0x000fe20000704270 */
[----:B------:R-:W-:Y:S01]  /*86e0*/  @P4 STG.E.U16 desc[UR50][R6.64+0xe0], R48 ;  /* 0x0000e03006004986 */ /* 0x000fe2000c101532 */
[----:B------:R-:W-:Y:S02]  /*86f0*/  ISETP.GT.AND P3, PT, R0, 0x79, PT ;  /* 0x000000790000780c */ /* 0x000fe40003f64270 */
[C---:B------:R-:W-:Y:S01]  /*8700*/  ISETP.GT.AND P4, PT, R4.reuse, RZ, P2 ;  /* 0x000000ff0400720c */ /* 0x040fe20001784270 */
[----:B------:R-:W-:Y:S01]  /*8710*/  @P5 STG.E.U16 desc[UR50][R6.64+0xe2], R49 ;  /* 0x0000e23106005986 */ /* 0x000fe2000c101532 */
[----:B------:R-:W-:-:S02]  /*8720*/  ISETP.GT.AND P5, PT, R4, RZ, P3 ;  /* 0x000000ff0400720c */ /* 0x000fc40001fa4270 */
[----:B------:R-:W-:Y:S02]  /*8730*/  F2FP.BF16.F32.PACK_AB R50, RZ, R50 ;  /* 0x00000032ff32723e */ /* 0x000fe400000010ff */
[----:B------:R-:W-:Y:S02]  /*8740*/  F2FP.BF16.F32.PACK_AB R51, RZ, R51 ;  /* 0x00000033ff33723e */ /* 0x000fe400000010ff */
[----:B------:R-:W-:Y:S01]  /*8750*/  F2FP.BF16.F32.PACK_AB R52, RZ, R52 ;  /* 0x00000034ff34723e */ /* 0x000fe200000010ff */
[----:B------:R-:W-:Y:S01]  /*8760*/  @P1 STG.E.U16 desc[UR50][R2.64+0xe0], R50 ;  /* 0x0000e03202001986 */ /* 0x000fe2000c101532 */
[C---:B------:R-:W-:Y:S02]  /*8770*/  ISETP.GT.AND P1, PT, R4.reuse, 0x8, P2 ;  /* 0x000000080400780c */ /* 0x040fe40001724270 */
[----:B------:R-:W-:Y:S01]  /*8780*/  F2FP.BF16.F32.PACK_AB R53, RZ, R53 ;  /* 0x00000035ff35723e */ /* 0x000fe200000010ff */
[----:B------:R-:W-:Y:S01]  /*8790*/  @P0 STG.E.U16 desc[UR50][R2.64+0xe2], R51 ;  /* 0x0000e23302000986 */ /* 0x000fe2000c101532 */
[----:B------:R-:W-:-:S02]  /*87a0*/  ISETP.GT.AND P2, PT, R4, 0x8, P3 ;  /* 0x000000080400780c */ /* 0x000fc40001f44270 */
[C---:B------:R-:W-:Y:S01]  /*87b0*/  ISETP.GT.AND P3, PT, R0.reuse, 0x80, PT ;  /* 0x000000800000780c */ /* 0x040fe20003f64270 */
        /* <DEDUP_REMOVED lines=9> */
[----:B------:R-:W-:Y:S02]  /*8850*/  F2FP.BF16.F32.PACK_AB R25, RZ, R25 ;  /* 0x00000019ff19723e */ /* 0x000fe400000010ff */
[C---:B------:R-:W-:Y:S01]  /*8860*/  ISETP.GT.AND P1, PT, R4.reuse, 0x8, P3 ;  /* 0x000000080400780c */ /* 0x040fe20001f24270 */
[----:B------:R-:W-:Y:S01]  /*8870*/  @P2 STG.E.U16 desc[UR50][R2.64+0xf2], R55 ;  /* 0x0000f23702002986 */ /* 0x000fe2000c101532 */
[----:B------:R-:W-:Y:S02]  /*8880*/  ISETP.GT.AND P0, PT, R4, 0x8, P0 ;  /* 0x000000080400780c */ /* 0x000fe40000704270 */
[----:B------:R-:W-:Y:S01]  /*8890*/  F2FP.BF16.F32.PACK_AB R26, RZ, R26 ;  /* 0x0000001aff1a723e */ /* 0x000fe200000010ff */
[----:B------:R-:W-:Y:S01]  /*88a0*/  @P4 STG.E.U16 desc[UR50][R6.64+0x100], R24 ;  /* 0x0001001806004986 */ /* 0x000fe2000c101532 */
[----:B------:R-:W-:-:S02]  /*88b0*/  ISETP.GT.AND P4, PT, R0, 0x88, PT ;  /* 0x000000880000780c */ /* 0x000fc40003f84270 */
[----:B------:R-:W-:Y:S01]  /*88c0*/  F2FP.BF16.F32.PACK_AB R27, RZ, R27 ;  /* 0x0000001bff1b723e */ /* 0x000fe200000010ff */
[----:B------:R-:W-:Y:S01]  /*88d0*/  @P5 STG.E.U16 desc[UR50][R6.64+0x102], R25 ;  /* 0x0001021906005986 */ /* 0x000fe2000c101532 */
[----:B------:R-:W-:Y:S02]  /*88e0*/  ISETP.GT.AND P5, PT, R0, 0x89, PT ;  /* 0x000000890000780c */ /* 0x000fe40003fa4270 */
[C---:B------:R-:W-:Y:S01]  /*88f0*/  ISETP.GT.AND P2, PT, R4.reuse, RZ, P4 ;  /* 0x000000ff0400720c */ /* 0x040fe20002744270 */
[----:B------:R-:W-:Y:S01]  /*8900*/  @P1 STG.E.U16 desc[UR50][R2.64+0x100], R26 ;  /* 0x0001001a02001986 */ /* 0x000fe2000c101532 */
[----:B------:R-:W-:Y:S02]  /*8910*/  ISETP.GT.AND P6, PT, R4, RZ, P5 ;  /* 0x000000ff0400720c */ /* 0x000fe40002fc4270 */
[----:B------:R-:W-:Y:S01]  /*8920*/  F2FP.BF16.F32.PACK_AB R28, RZ, R28 ;  /* 0x0000001cff1c723e */ /* 0x000fe200000010ff */
[----:B------:R-:W-:Y:S01]  /*8930*/  @P0 STG.E.U16 desc[UR50][R2.64+0x102], R27 ;  /* 0x0001021b02000986 */ /* 0x000fe2000c101532 */
[----:B------:R-:W-:-:S02]  /*8940*/  F2FP.BF16.F32.PACK_AB R29, RZ, R29 ;  /* 0x0000001dff1d723e */ /* 0x000fc400000010ff */
[----:B------:R-:W-:Y:S02]  /*8950*/  ISETP.GT.AND P4, PT, R4, 0x8, P4 ;  /* 0x000000080400780c */ /* 0x000fe40002784270 */
[C---:B------:R-:W-:Y:S02]  /*8960*/  ISETP.GT.AND P3, PT, R0.reuse, 0x90, PT ;  /* 0x000000900000780c */ /* 0x040fe40003f64270 */
[----:B------:R-:W-:Y:S01]  /*8970*/  F2FP.BF16.F32.PACK_AB R30, RZ, R30 ;  /* 0x0000001eff1e723e */ /* 0x000fe200000010ff */
[----:B------:R-:W-:Y:S01]  /*8980*/  @P2 STG.E.U16 desc[UR50][R6.64+0x110], R28 ;  /* 0x0001101c06002986 */ /* 0x000fe2000c101532 */
[----:B------:R-:W-:Y:S02]  /*8990*/  ISETP.GT.AND P2, PT, R0, 0x91, PT ;  /* 0x000000910000780c */ /* 0x000fe40003f44270 */
[----:B------:R-:W-:Y:S01]  /*89a0*/  F2FP.BF16.F32.PACK_AB R31, RZ, R31 ;  /* 0x0000001fff1f723e */ /* 0x000fe200000010ff */
[----:B------:R-:W-:Y:S01]  /*89b0*/  @P6 STG.E.U16 desc[UR50][R6.64+0x112], R29 ;  /* 0x0001121d06006986 */ /* 0x000fe2000c101532 */
[----:B------:R-:W-:-:S02]  /*89c0*/  ISETP.GT.AND P6, PT, R4, 0x8, P5 ;  /* 0x000000080400780c */ /* 0x000fc40002fc4270 */
[C---:B------:R-:W-:Y:S01]  /*89d0*/  ISETP.GT.AND P5, PT, R4.reuse, RZ, P3 ;  /* 0x000000ff0400720c */ /* 0x040fe20001fa4270 */
[----:B------:R-:W-:Y:S01]  /*89e0*/  @P4 STG.E.U16 desc[UR50][R2.64+0x110], R30 ;  /* 0x0001101e02004986 */ /* 0x000fe2000c101532 */
[----:B------:R-:W-:Y:S02]  /*89f0*/  ISETP.GT.AND P4, PT, R4, RZ, P2 ;  /* 0x000000ff0400720c */ /* 0x000fe40001784270 */
[C---:B------:R-:W-:Y:S02]  /*8a00*/  ISETP.GT.AND P1, PT, R0.reuse, 0x98, PT ;  /* 0x000000980000780c */ /* 0x040fe40003f24270 */
[----:B------:R-:W-:Y:S02]  /*8a10*/  F2FP.BF16.F32.PACK_AB R32, RZ, R32 ;  /* 0x00000020ff20723e */ /* 0x000fe400000010ff */
[----:B------:R-:W-:Y:S02]  /*8a20*/  ISETP.GT.AND P0, PT, R0, 0x99, PT ;  /* 0x000000990000780c */ /* 0x000fe40003f04270 */
[C---:B------:R-:W-:Y:S01]  /*8a30*/  ISETP.GT.AND P3, PT, R4.reuse, 0x8, P3 ;  /* 0x000000080400780c */ /* 0x040fe20001f64270 */
[----:B------:R-:W-:Y:S01]  /*8a40*/  @P6 STG.E.U16 desc[UR50][R2.64+0x112], R31 ;  /* 0x0001121f02006986 */ /* 0x000fe2000c101532 */
[----:B------:R-:W-:-:S02]  /*8a50*/  ISETP.GT.AND P6, PT, R4, RZ, P1 ;  /* 0x000000ff0400720c */ /* 0x000fc40000fc4270 */
[C---:B------:R-:W-:Y:S01]  /*8a60*/  ISETP.GT.AND P2, PT, R4.reuse, 0x8, P2 ;  /* 0x000000080400780c */ /* 0x040fe20001744270 */
[----:B------:R-:W-:Y:S01]  /*8a70*/  @P5 STG.E.U16 desc[UR50][R6.64+0x120], R32 ;  /* 0x0001202006005986 */ /* 0x000fe2000c101532 */
[C---:B------:R-:W-:Y:S01]  /*8a80*/  ISETP.GT.AND P5, PT, R4.reuse, RZ, P0 ;  /* 0x000000ff0400720c */ /* 0x040fe200007a4270 */
[----:B------:R-:W-:Y:S01]  /*8a90*/  @P4 IMAD.MOV.U32 R5, RZ, RZ, R7 ;  /* 0x000000ffff054224 */ /* 0x000fe200078e0007 */
[C---:B------:R-:W-:Y:S02]  /*8aa0*/  ISETP.GT.AND P1, PT, R4.reuse, 0x8, P1 ;  /* 0x000000080400780c */ /* 0x040fe40000f24270 */
[----:B------:R-:W-:Y:S01]  /*8ab0*/  ISETP.GT.AND P0, PT, R4, 0x8, P0 ;  /* 0x000000080400780c */ /* 0x000fe20000704270 */
[----:B------:R-:W-:Y:S01]  /*8ac0*/  @P4 IMAD.MOV.U32 R4, RZ, RZ, R6 ;  /* 0x000000ffff044224 */ /* 0x000fe200078e0006 */
[----:B------:R-:W-:Y:S02]  /*8ad0*/  F2FP.BF16.F32.PACK_AB R33, RZ, R33 ;  /* 0x00000021ff21723e */ /* 0x000fe400000010ff */
[----:B------:R-:W-:-:S02]  /*8ae0*/  F2FP.BF16.F32.PACK_AB R34, RZ, R34 ;  /* 0x00000022ff22723e */ /* 0x000fc400000010ff */
[----:B------:R-:W-:Y:S01]  /*8af0*/  F2FP.BF16.F32.PACK_AB R35, RZ, R35 ;  /* 0x00000023ff23723e */ /* 0x000fe200000010ff */
[----:B------:R0:W-:Y:S01]  /*8b00*/  @P4 STG.E.U16 desc[UR50][R4.64+0x122], R33 ;  /* 0x0001222104004986 */ /* 0x0001e2000c101532 */
[----:B------:R-:W-:Y:S02]  /*8b10*/  F2FP.BF16.F32.PACK_AB R36, RZ, R36 ;  /* 0x00000024ff24723e */ /* 0x000fe400000010ff */
[----:B------:R-:W-:Y:S01]  /*8b20*/  F2FP.BF16.F32.PACK_AB R37, RZ, R37 ;  /* 0x00000025ff25723e */ /* 0x000fe200000010ff */
[----:B------:R-:W-:Y:S01]  /*8b30*/  @P3 STG.E.U16 desc[UR50][R2.64+0x120], R34 ;  /* 0x0001202202003986 */ /* 0x000fe2000c101532 */
[----:B------:R-:W-:Y:S02]  /*8b40*/  F2FP.BF16.F32.PACK_AB R38, RZ, R38 ;  /* 0x00000026ff26723e */ /* 0x000fe400000010ff */
[----:B------:R-:W-:Y:S01]  /*8b50*/  F2FP.BF16.F32.PACK_AB R39, RZ, R39 ;  /* 0x00000027ff27723e */ /* 0x000fe200000010ff */
[----:B------:R-:W-:Y:S01]  /*8b60*/  @P2 STG.E.U16 desc[UR50][R2.64+0x122], R35 ;  /* 0x0001222302002986 */ /* 0x000fe2000c101532 */
[----:B0-----:R-:W-:-:S02]  /*8b70*/  @P6 IMAD.MOV.U32 R4, RZ, RZ, R6 ;  /* 0x000000ffff046224 */ /* 0x001fc400078e0006 */
[----:B------:R-:W-:-:S05]  /*8b80*/  @P6 IMAD.MOV.U32 R5, RZ, RZ, R7 ;  /* 0x000000ffff056224 */ /* 0x000fca00078e0007 */
[----:B------:R0:W-:Y:S04]  /*8b90*/  @P6 STG.E.U16 desc[UR50][R4.64+0x130], R36 ;  /* 0x0001302404006986 */ /* 0x0001e8000c101532 */
[----:B------:R1:W-:Y:S04]  /*8ba0*/  @P5 STG.E.U16 desc[UR50][R6.64+0x132], R37 ;  /* 0x0001322506005986 */ /* 0x0003e8000c101532 */
[----:B------:R1:W-:Y:S01]  /*8bb0*/  @P1 STG.E.U16 desc[UR50][R2.64+0x130], R38 ;  /* 0x0001302602001986 */ /* 0x0003e2000c101532 */
[----:B0-----:R-:W-:Y:S02]  /*8bc0*/  @P0 IMAD.MOV.U32 R4, RZ, RZ, R2 ;  /* 0x000000ffff040224 */ /* 0x001fe400078e0002 */
[----:B------:R-:W-:-:S05]  /*8bd0*/  @P0 IMAD.MOV.U32 R5, RZ, RZ, R3 ;  /* 0x000000ffff050224 */ /* 0x000fca00078e0003 */
[----:B------:R1:W-:Y:S02]  /*8be0*/  @P0 STG.E.U16 desc[UR50][R4.64+0x132], R39 ;  /* 0x0001322704000986 */ /* 0x0003e4000c101532 */
.L_x_189:
[----:B------:R-:W-:Y:S05]  /*8bf0*/  BSYNC B0 ;  /* 0x0000000000007941 */ /* 0x000fea0003800000 */
.L_x_31:
[----:B-123--:R-:W-:Y:S01]  /*8c00*/  IMAD.U32 R2, RZ, RZ, UR48 ;  /* 0x00000030ff027e24 */ /* 0x00efe2000f8e00ff */
[----:B------:R-:W-:Y:S01]  /*8c10*/  ULDC.64 UR4, c[0x0][0x650] ;  /* 0x0001940000047ab9 */ /* 0x000fe20000000a00 */
[----:B------:R-:W-:Y:S01]  /*8c20*/  IMAD.U32 R0, RZ, RZ, UR39 ;  /* 0x00000027ff007e24 */ /* 0x000fe2000f8e00ff */
[----:B------:R1:W-:Y:S01]  /*8c30*/  SYNCS.ARRIVE.TRANS64.A1T0 RZ, [R110+UR45], RZ ;  /* 0x000000ff6eff79a7 */ /* 0x0003e2000810002d */
[----:B------:R-:W-:Y:S01]  /*8c40*/  IMAD.U32 R3, RZ, RZ, UR49 ;  /* 0x00000031ff037e24 */ /* 0x000fe2000f8e00ff */
[C---:B------:R-:W-:Y:S01]  /*8c50*/  LEA R16, P0, R2.reuse, R16, 0x1 ;  /* 0x0000001002107211 */ /* 0x040fe200078008ff */
[----:B----45:R-:W-:Y:S02]  /*8c60*/  IMAD.MOV.U32 R18, RZ, RZ, -0x1 ;  /* 0xffffffffff127424 */ /* 0x030fe400078e00ff */
[----:B------:R-:W-:Y:S01]  /*8c70*/  IMAD.MOV.U32 R19, RZ, RZ, -0x1 ;  /* 0xffffffffff137424 */ /* 0x000fe200078e00ff */
[----:B------:R-:W-:Y:S01]  /*8c80*/  LEA.HI.X R17, R2, R17, R0, 0x1, P0 ;  /* 0x0000001102117211 */ /* 0x000fe200000f0c00 */
[----:B------:R-:W-:Y:S01]  /*8c90*/  IMAD.MOV.U32 R2, RZ, RZ, -0x1 ;  /* 0xffffffffff027424 */ /* 0x000fe200078e00ff */
[----:B------:R-:W-:-:S02]  /*8ca0*/  ISETP.GE.U32.AND P0, PT, R16, UR4, PT ;  /* 0x0000000410007c0c */ /* 0x000fc4000bf06070 */
[----:B------:R-:W-:Y:S02]  /*8cb0*/  PRMT R0, RZ, 0x7610, R0 ;  /* 0x00007610ff007816 */ /* 0x000fe40000000000 */
[----:B------:R-:W-:-:S13]  /*8cc0*/  ISETP.GE.U32.AND.EX P0, PT, R17, UR5, PT, P0 ;  /* 0x0000000511007c0c */ /* 0x000fda000bf06100 */
[----:B-1----:R-:W-:Y:S05]  /*8cd0*/  @P0 BRA `(.L_x_190) ;  /* 0x00000004008c0947 */ /* 0x002fea0003800000 */
[----:B------:R-:W1:Y:S01]  /*8ce0*/  S2UR UR7, SR_CTAID.X ;  /* 0x00000000000779c3 */ /* 0x000e620000002500 */
[----:B------:R-:W-:Y:S01]  /*8cf0*/  ULDC.64 UR4, c[0x0][0x628] ;  /* 0x00018a0000047ab9 */ /* 0x000fe20000000a00 */
[----:B------:R-:W-:Y:S01]  /*8d00*/  ULDC UR6, c[0x0][0x150] ;  /* 0x0000540000067ab9 */ /* 0x000fe20000000800 */
[----:B------:R-:W-:Y:S01]  /*8d10*/  ISETP.NE.U32.AND P0, PT, RZ, UR4, PT ;  /* 0x00000004ff007c0c */ /* 0x000fe2000bf05070 */
[----:B------:R-:W-:Y:S01]  /*8d20*/  ULDC UR15, c[0x0][0x630] ;  /* 0x00018c00000f7ab9 */ /* 0x000fe20000000800 */
[C---:B------:R-:W-:Y:S01]  /*8d30*/  R2UR UR16, R16.reuse ;  /* 0x00000000101072ca */ /* 0x040fe200000e0000 */
[----:B------:R-:W-:Y:S01]  /*8d40*/  ULDC UR18, c[0x0][0x154] ;  /* 0x0000550000127ab9 */ /* 0x000fe20000000800 */
[----:B------:R-:W-:Y:S01]  /*8d50*/  ISETP.NE.AND.EX P0, PT, RZ, UR5, PT, P0 ;  /* 0x00000005ff007c0c */ /* 0x000fe2000bf05300 */
[----:B------:R-:W2:Y:S01]  /*8d60*/  S2UR UR19, SR_CTAID.Y ;  /* 0x00000000001379c3 */ /* 0x000ea20000002600 */
[----:B------:R-:W-:Y:S02]  /*8d70*/  R2UR UR17, R17 ;  /* 0x00000000111172ca */ /* 0x000fe400000e0000 */
[----:B------:R-:W-:-:S02]  /*8d80*/  R2UR UR12, R16 ;  /* 0x00000000100c72ca */ /* 0x000fc400000e0000 */
[----:B------:R-:W-:Y:S02]  /*8d90*/  R2UR UR13, R17 ;  /* 0x00000000110d72ca */ /* 0x000fe400000e0000 */
[----:B-1----:R-:W-:-:S05]  /*8da0*/  I2FP.F32.U32 R0, UR7 ;  /* 0x0000000700007c45 */ /* 0x002fca0008201000 */
[----:B------:R-:W-:-:S04]  /*8db0*/  FMUL R0, R0, UR6 ;  /* 0x0000000600007c20 */ /* 0x000fc80008400000 */
[----:B------:R1:W3:Y:S01]  /*8dc0*/  F2I.U32.TRUNC.NTZ R2, R0 ;  /* 0x0000000000027305 */ /* 0x0002e2000020f000 */
[----:B--2---:R-:W-:Y:S05]  /*8dd0*/  @!P0 BRA `(.L_x_191) ;  /* 0x0000000000308947 */ /* 0x004fea0003800000 */
        /* <DEDUP_REMOVED lines=12> */
.L_x_191:
[----:B------:R-:W-:Y:S01]  /*8ea0*/  USHF.R.U64 UR6, UR12, UR15, UR13 ;  /* 0x0000000f0c067299 */ /* 0x000fe2000800120d */
[----:B-1----:R-:W-:Y:S01]  /*8eb0*/  I2FP.F32.U32 R0, UR19 ;  /* 0x0000001300007c45 */ /* 0x002fe20008201000 */
[----:B------:R-:W-:Y:S01]  /*8ec0*/  USHF.R.U32.HI UR4, URZ, UR15, UR13 ;  /* 0x0000000f3f047299 */ /* 0x000fe2000801160d */
[----:B---3--:R-:W-:Y:S01]  /*8ed0*/  R2UR UR14, R2 ;  /* 0x00000000020e72ca */ /* 0x008fe200000e0000 */
[----:B------:R-:W-:Y:S02]  /*8ee0*/  UIADD3 UR9, UP0, URZ, -UR6, URZ ;  /* 0x800000063f097290 */ /* 0x000fe4000ff1e03f */
[----:B------:R-:W-:Y:S01]  /*8ef0*/  FMUL R0, R0, UR18 ;  /* 0x0000001200007c20 */ /* 0x000fe20008400000 */
[----:B------:R-:W-:Y:S01]  /*8f00*/  ULDC.64 UR12, c[0x0][0x620] ;  /* 0x00018800000c7ab9 */ /* 0x000fe20000000a00 */
[----:B------:R-:W-:Y:S01]  /*8f10*/  UIADD3.X UR4, URZ, ~UR4, URZ, UP0, !UPT ;  /* 0x800000043f047290 */ /* 0x000fe200087fe43f */
[----:B------:R-:W-:Y:S01]  /*8f20*/  UMOV UR10, UR16 ;  /* 0x00000010000a7c82 */ /* 0x000fe20008000000 */
[----:B------:R-:W-:-:S02]  /*8f30*/  UMOV UR11, UR17 ;  /* 0x00000011000b7c82 */ /* 0x000fc40008000000 */
[----:B------:R-:W1:Y:S01]  /*8f40*/  F2I.U32.TRUNC.NTZ R0, R0 ;  /* 0x0000000000007305 */ /* 0x000e62000020f000 */
[----:B------:R-:W-:Y:S02]  /*8f50*/  UIMAD UR4, UR4, UR12, URZ ;  /* 0x0000000c040472a4 */ /* 0x000fe4000f8e023f */
        /* <DEDUP_REMOVED lines=9> */
[----:B------:R-:W-:Y:S01]  /*8ff0*/  USHF.R.U64 UR12, UR10, UR13, UR11 ;  /* 0x0000000d0a0c7299 */ /* 0x000fe2000800120b */
[----:B-1----:R-:W-:Y:S01]  /*9000*/  R2UR UR16, R0 ;  /* 0x00000000001072ca */ /* 0x002fe200000e0000 */
[----:B------:R-:W-:Y:S01]  /*9010*/  USHF.R.U32.HI UR10, URZ, UR13, UR11 ;  /* 0x0000000d3f0a7299 */ /* 0x000fe2000801160b */
[----:B------:R-:W-:Y:S01]  /*9020*/  ISETP.NE.AND.EX P0, PT, RZ, UR5, PT, P0 ;  /* 0x00000005ff007c0c */ /* 0x000fe2000bf05300 */
[----:B------:R-:W-:Y:S01]  /*9030*/  ULDC UR17, c[0x0][0x608] ;  /* 0x0001820000117ab9 */ /* 0x000fe20000000800 */
[----:B------:R-:W-:-:S02]  /*9040*/  ULOP3.LUT UR23, URZ, UR18, URZ, 0x33, !UPT ;  /* 0x000000123f177292 */ /* 0x000fc4000f8e333f */
[----:B------:R-:W-:Y:S02]  /*9050*/  USHF.R.U64 UR18, UR12, UR17, UR10 ;  /* 0x000000110c127299 */ /* 0x000fe4000800120a */
[----:B------:R-:W-:Y:S01]  /*9060*/  USHF.R.U32.HI UR10, URZ, UR17, UR10 ;  /* 0x000000113f0a7299 */ /* 0x000fe2000801160a */
[----:B------:R-:W-:Y:S01]  /*9070*/  UMOV UR20, 0x1 ;  /* 0x0000000100147882 */ /* 0x000fe20000000000 */
[----:B------:R-:W-:Y:S02]  /*9080*/  UIADD3 UR14, -UR14, URZ, URZ ;  /* 0x0000003f0e0e7290 */ /* 0x000fe4000fffe13f */
[----:B------:R-:W-:Y:S02]  /*9090*/  USHF.L.U32 UR13, UR20, UR22, URZ ;  /* 0x00000016140d7299 */ /* 0x000fe4000800063f */
[----:B------:R-:W-:Y:S01]  /*90a0*/  USHF.R.U64 UR20, UR18, UR22, UR10 ;  /* 0x0000001612147299 */ /* 0x000fe2000800120a */
[----:B------:R-:W-:Y:S01]  /*90b0*/  ULDC UR15, c[0x0][0x144] ;  /* 0x00005100000f7ab9 */ /* 0x000fe20000000800 */
[----:B------:R-:W-:Y:S01]  /*90c0*/  ULDC UR8, c[0x0][0x600] ;  /* 0x0001800000087ab9 */ /* 0x000fe20000000800 */
[----:B------:R-:W-:-:S02]  /*90d0*/  UIADD3 UR21, -UR16, URZ, URZ ;  /* 0x0000003f10157290 */ /* 0x000fc4000fffe13f */
[----:B------:R-:W-:Y:S02]  /*90e0*/  USHF.R.U32.HI UR17, URZ, UR22, UR10 ;  /* 0x000000163f117299 */ /* 0x000fe4000801160a */
[----:B------:R-:W-:Y:S02]  /*90f0*/  UIADD3 UR9, UR8, -0x1, URZ ;  /* 0xffffffff08097890 */ /* 0x000fe4000fffe03f */
        /* <DEDUP_REMOVED lines=16> */
.L_x_192:
[----:B------:R-:W-:Y:S01]  /*9200*/  UISETP.NE.AND UP0, UPT, UR38, URZ, UPT ;  /* 0x0000003f2600728c */ /* 0x000fe2000bf05270 */
[----:B------:R-:W-:Y:S01]  /*9210*/  IMAD.MOV.U32 R0, RZ, RZ, 0x1 ;  /* 0x00000001ff007424 */ /* 0x000fe200078e00ff */
[----:B------:R-:W-:Y:S01]  /*9220*/  USHF.R.U64 UR4, UR16, UR24, UR17 ;  /* 0x0000001810047299 */ /* 0x000fe20008001211 */
[----:B------:R-:W-:Y:S01]  /*9230*/  IMAD.U32 R19, RZ, RZ, UR6 ;  /* 0x00000006ff137e24 */ /* 0x000fe2000f8e00ff */
[----:B------:R-:W-:Y:S02]  /*9240*/  ULOP3.LUT UR18, UR18, UR23, URZ, 0xc0, !UPT ;  /* 0x0000001712127292 */ /* 0x000fe4000f8ec03f */
[----:B------:R-:W-:Y:S02]  /*9250*/  UIADD3 UR5, -UR4, URZ, URZ ;  /* 0x0000003f04057290 */ /* 0x000fe4000fffe13f */
[----:B------:R-:W-:Y:S02]  /*9260*/  ULOP3.LUT UR9, UR12, UR9, URZ, 0xc0, !UPT ;  /* 0x000000090c097292 */ /* 0x000fe4000f8ec03f */
[----:B------:R-:W-:-:S02]  /*9270*/  UIMAD UR4, UR13, UR4, UR18 ;  /* 0x000000040d0472a4 */ /* 0x000fc4000f8e0212 */
[----:B------:R-:W-:Y:S02]  /*9280*/  @UP0 UIMAD UR22, UR26, UR21, UR19 ;  /* 0x000000151a1602a4 */ /* 0x000fe4000f8e0213 */
[----:B------:R-:W-:Y:S01]  /*9290*/  UIMAD UR5, UR5, UR25, UR20 ;  /* 0x00000019050572a4 */ /* 0x000fe2000f8e0214 */
[----:B------:R-:W-:Y:S02]  /*92a0*/  ULDC UR7, c[0x0][0x610] ;  /* 0x0001840000077ab9 */ /* 0x000fe40000000800 */
[----:B------:R-:W-:Y:S02]  /*92b0*/  UIMAD UR4, UR4, UR7, UR22 ;  /* 0x00000007040472a4 */ /* 0x000fe4000f8e0216 */
[----:B------:R-:W-:-:S04]  /*92c0*/  UIMAD UR5, UR5, UR8, UR9 ;  /* 0x00000008050572a4 */ /* 0x000fc8000f8e0209 */
[----:B------:R-:W-:Y:S02]  /*92d0*/  USEL UR7, UR5, UR4, !UP0 ;  /* 0x0000000405077287 */ /* 0x000fe4000c000000 */
[----:B------:R-:W-:-:S04]  /*92e0*/  USEL UR4, UR4, UR5, !UP0 ;  /* 0x0000000504047287 */ /* 0x000fc8000c000000 */
[----:B------:R-:W-:Y:S02]  /*92f0*/  IMAD.U32 R2, RZ, RZ, UR7 ;  /* 0x00000007ff027e24 */ /* 0x000fe4000f8e00ff */
[----:B------:R-:W-:-:S07]  /*9300*/  IMAD.U32 R18, RZ, RZ, UR4 ;  /* 0x00000004ff127e24 */ /* 0x000fce000f8e00ff */
.L_x_190:
[----:B------:R-:W-:Y:S02]  /*9310*/  LOP3.LUT P0, RZ, R0, 0xff, RZ, 0xc0, !PT ;  /* 0x000000ff00ff7812 */ /* 0x000fe4000780c0ff */
[----:B------:R-:W-:-:S11]  /*9320*/  LOP3.LUT R116, R116, 0x1, RZ, 0x3c, !PT ;  /* 0x0000000174747812 */ /* 0x000fd600078e3cff */
[----:B------:R-:W-:Y:S05]  /*9330*/  @P0 BRA `(.L_x_193) ;  /* 0xffffff8000840947 */ /* 0x000fea000383ffff */
[----:B------:R-:W-:Y:S05]  /*9340*/  EXIT ;  /* 0x000000000000794d */ /* 0x000fea0003800000 */
.L_x_12:
[----:B------:R-:W-:-:S08]  /*9350*/  ISETP.NE.AND P0, PT, RZ, UR8, PT ;  /* 0x00000008ff007c0c */ /* 0x000fd0000bf05270 */
[----:B-----5:R-:W0:-:S00]  /*9360*/  USETMAXREG.DEALLOC.CTAPOOL 0x28 ;  /* 0x00000028000079c8 */ /* 0x020e0000080e0500 */
[----:B------:R-:W-:Y:S05]  /*9370*/  @P0 EXIT ;  /* 0x000000000000094d */ /* 0x000fea0003800000 */
[----:B0-----:R-:W-:Y:S01]  /*9380*/  LOP3.LUT P0, RZ, R5, 0xff, RZ, 0xc0, !PT ;  /* 0x000000ff05ff7812 */ /* 0x001fe2000780c0ff */
[----:B------:R-:W-:Y:S02]  /*9390*/  IMAD.MOV.U32 R8, RZ, RZ, 0x1 ;  /* 0x00000001ff087424 */ /* 0x000fe400078e00ff */
[----:B------:R-:W-:-:S10]  /*93a0*/  IMAD.MOV.U32 R0, RZ, RZ, RZ ;  /* 0x000000ffff007224 */ /* 0x000fd400078e00ff */
[----:B------:R-:W-:Y:S05]  /*93b0*/  @!P0 BRA `(.L_x_194) ;  /* 0x0000000c00448947 */ /* 0x000fea0003800000 */
[----:B------:R-:W-:Y:S01]  /*93c0*/  LOP3.LUT P0, RZ, R4, 0x1f, RZ, 0xc0, !PT ;  /* 0x0000001f04ff7812 */ /* 0x000fe2000780c0ff */
[----:B------:R-:W-:Y:S01]  /*93d0*/  ULDC UR5, c[0x0][0x658] ;  /* 0x0001960000057ab9 */ /* 0x000fe20000000800 */
[----:B------:R-:W-:Y:S01]  /*93e0*/  UMOV UR6, 0xffffffff ;  /* 0xffffffff00067882 */ /* 0x000fe20000000000 */
[----:B------:R-:W-:Y:S01]  /*93f0*/  BSSY B0, `(.L_x_194) ;  /* 0x00000cd000007945 */ /* 0x000fe20003800000 */
[----:B------:R-:W-:Y:S01]  /*9400*/  USHF.L.U32 UR6, UR6, UR5, URZ ;  /* 0x0000000506067299 */ /* 0x000fe2000800063f */
[C---:B------:R-:W-:Y:S01]  /*9410*/  ISETP.NE.AND P3, PT, R3.reuse, RZ, PT ;  /* 0x000000ff0300720c */ /* 0x040fe20003f65270 */
[----:B------:R-:W-:Y:S01]  /*9420*/  IMAD.MOV.U32 R9, RZ, RZ, 0x1 ;  /* 0x00000001ff097424 */ /* 0x000fe200078e00ff */
[----:B------:R-:W-:Y:S01]  /*9430*/  ISETP.NE.OR P0, PT, R3, RZ, !P0 ;  /* 0x000000ff0300720c */ /* 0x000fe20004705670 */
[----:B------:R-:W-:Y:S01]  /*9440*/  IMAD.MOV.U32 R8, RZ, RZ, 0x1 ;  /* 0x00000001ff087424 */ /* 0x000fe200078e00ff */
[----:B------:R-:W-:Y:S01]  /*9450*/  ULDC UR4, c[0x0][0x600] ;  /* 0x0001800000047ab9 */ /* 0x000fe20000000800 */
[----:B------:R-:W-:Y:S01]  /*9460*/  IMAD.MOV.U32 R0, RZ, RZ, RZ ;  /* 0x000000ffff007224 */ /* 0x000fe200078e00ff */
[----:B------:R-:W-:Y:S01]  /*9470*/  UMOV UR7, 0x1 ;  /* 0x0000000100077882 */ /* 0x000fe20000000000 */
[----:B------:R-:W-:-:S02]  /*9480*/  UIADD3 UR21, UR37, 0x1, URZ ;  /* 0x0000000125157890 */ /* 0x000fc4000fffe03f */
[----:B------:R-:W-:Y:S02]  /*9490*/  ULOP3.LUT UR13, UR40, 0x2, URZ, 0xfc, !UPT ;  /* 0x00000002280d7892 */ /* 0x000fe4000f8efc3f */
[----:B------:R-:W-:Y:S02]  /*94a0*/  UIADD3 UR4, UR4, -0x1, URZ ;  /* 0xffffffff04047890 */ /* 0x000fe4000fffe03f */
[----:B------:R-:W-:Y:S02]  /*94b0*/  USHF.L.U32 UR5, UR7, UR5, URZ ;  /* 0x0000000507057299 */ /* 0x000fe4000800063f */
[----:B------:R-:W-:Y:S01]  /*94c0*/  ULOP3.LUT UR6, URZ, UR6, URZ, 0x33, !UPT ;  /* 0x000000063f067292 */ /* 0x000fe2000f8e333f */
[----:B------:R-:W-:-:S11]  /*94d0*/  ULDC.64 UR30, c[0x0][0x198] ;  /* 0x00006600001e7ab9 */ /* 0x000fd60000000a00 */
.L_x_206:
[----:B------:R-:W-:-:S03]  /*94e0*/  UMOV UR7, 0xffffffff ;  /* 0xffffffff00077882 */ /* 0x000fc60000000000 */
[----:B------:R-:W-:Y:S05]  /*94f0*/  BRA.DIV UR7, `(.L_x_195) ;  /* 0x00000012070c7947 */ /* 0x000fea000b800000 */
[----:B------:R-:W-:-:S13]  /*9500*/  ELECT P6, URZ, PT ;  /* 0x00000000003f782f */ /* 0x000fda00038c0000 */
.L_x_219:
[----:B------:R-:W0:Y:S01]  /*9510*/  LDC R3, c[0x0][0x28c] ;  /* 0x0000a300ff037b82 */ /* 0x000e220000000800 */
[----:B------:R-:W-:Y:S01]  /*9520*/  BSSY B1, `(.L_x_196) ;  /* 0x0000044000017945 */ /* 0x000fe20003800000 */
[----:B0-----:R-:W-:-:S13]  /*9530*/  ISETP.LT.OR P6, PT, R3, 0x1, !P6 ;  /* 0x000000010300780c */ /* 0x001fda00077c1670 */
[----:B------:R-:W-:Y:S05]  /*9540*/  @P6 BRA `(.L_x_197) ;  /* 0x0000000400046947 */ /* 0x000fea0003800000 */
[----:B------:R-:W-:Y:S02]  /*9550*/  IMAD R6, R2, 0xa0, RZ ;  /* 0x000000a002067824 */ /* 0x000fe400078e02ff */
[----:B------:R-:W-:Y:S02]  /*9560*/  IMAD.SHL.U32 R18, R18, 0x40, RZ ;  /* 0x0000004012127824 */ /* 0x000fe400078e00ff */
[----:B------:R-:W-:Y:S02]  /*9570*/  IMAD.MOV.U32 R11, RZ, RZ, RZ ;  /* 0x000000ffff0b7224 */ /* 0x000fe400078e00ff */
[----:B------:R-:W-:Y:S02]  /*9580*/  IMAD.U32 R12, RZ, RZ, UR21 ;  /* 0x00000015ff0c7e24 */ /* 0x000fe4000f8e00ff */
[----:B------:R-:W-:Y:S02]  /*9590*/  IMAD.MOV.U32 R2, RZ, RZ, R8 ;  /* 0x000000ffff027224 */ /* 0x000fe400078e0008 */
[----:B------:R-:W-:-:S07]  /*95a0*/  IMAD.MOV.U32 R3, RZ, RZ, R0 ;  /* 0x000000ffff037224 */ /* 0x000fce00078e0000 */
.L_x_201:
[----:B------:R-:W0:Y:S01]  /*95b0*/  S2R R5, SR_CgaCtaId ;  /* 0x0000000000057919 */ /* 0x000e220000008800 */
[----:B------:R-:W-:-:S04]  /*95c0*/  MOV R4, 0x400 ;  /* 0x0000040000047802 */ /* 0x000fc80000000f00 */
[----:B0-----:R-:W-:Y:S02]  /*95d0*/  LEA R10, R5, R4, 0x18 ;  /* 0x00000004050a7211 */ /* 0x001fe400078ec0ff */
[----:B------:R-:W-:Y:S01]  /*95e0*/  SHF.L.U32 R4, R2, 0x1f, RZ ;  /* 0x0000001f02047819 */ /* 0x000fe200000006ff */
[----:B------:R-:W0:Y:S02]  /*95f0*/  @!P3 LDC R5, c[0x0][0x500] ;  /* 0x00014000ff05bb82 */ /* 0x000e240000000800 */
[----:B------:R-:W-:-:S04]  /*9600*/  IMAD R7, R3, 0x8, R10 ;  /* 0x0000000803077824 */ /* 0x000fc800078e020a */
[----:B------:R-:W1:Y:S02]  /*9610*/  SYNCS.PHASECHK.TRANS64.TRYWAIT P1, [R7+URZ+0x20], R4 ;  /* 0x00002004070075a7 */ /* 0x000e64000802017f */
[----:B-1----:R-:W-:Y:S05]  /*9620*/  @!P1 BRA `(.L_x_198) ;  /* 0x0000000c00e09947 */ /* 0x002fea0003800000 */
.L_x_220:
[----:B------:R-:W-:Y:S01]  /*9630*/  UPRMT UR7, UR13, 0x9910, URZ ;  /* 0x000099100d077896 */ /* 0x000fe2000800003f */
[----:B0-----:R0:W-:Y:S03]  /*9640*/  @!P3 SYNCS.ARRIVE.TRANS64 RZ, [R7+URZ], R5 ;  /* 0x0000000507ffb9a7 */ /* 0x0011e6000800003f */
[----:B------:R-:W-:-:S06]  /*9650*/  UISETP.NE.AND UP0, UPT, UR7, 0x2, UPT ;  /* 0x000000020700788c */ /* 0x000fcc000bf05270 */
[----:B------:R-:W-:-:S13]  /*9660*/  PLOP3.LUT P1, PT, PT, PT, UP0, 0x80, 0x0 ;  /* 0x000000000000781c */ /* 0x000fda0003f2f008 */
[----:B0-----:R-:W-:Y:S05]  /*9670*/  @P1 BRA `(.L_x_199) ;  /* 0x0000000000041947 */ /* 0x001fea0003800000 */
[----:B------:R-:W-:Y:S01]  /*9680*/  BPT.TRAP 0x1 ;  /* 0x000000040000795c */ /* 0x000fe20000300000 */
.L_x_199:
[----:B------:R-:W-:Y:S05]  /*9690*/  @P0 BRA `(.L_x_200) ;  /* 0x0000000000040947 */ /* 0x000fea0003800000 */
[----:B------:R-:W-:Y:S01]  /*96a0*/  BPT.TRAP 0x1 ;  /* 0x000000040000795c */ /* 0x000fe20000300000 */
.L_x_200:
[--C-:B-1----:R-:W-:Y:S01]  /*96b0*/  IMAD R4, R3, 0x4000, R10.reuse ;  /* 0x0000400003047824 */ /* 0x102fe200078e020a */
[----:B------:R-:W-:Y:S01]  /*96c0*/  R2UR UR34, R11 ;  /* 0x000000000b2272ca */ /* 0x000fe200000e0000 */
[----:B------:R-:W-:Y:S01]  /*96d0*/  IMAD R10, R3, 0xa000, R10 ;  /* 0x0000a000030a7824 */ /* 0x000fe200078e020a */
[----:B------:R-:W-:Y:S01]  /*96e0*/  R2UR UR33, R7 ;  /* 0x00000000072172ca */ /* 0x000fe200000e0000 */
[----:B------:R-:W-:Y:S01]  /*96f0*/  VIADD R12, R12, 0xffffffff ;  /* 0xffffffff0c0c7836 */ /* 0x000fe20000000000 */
[----:B------:R-:W-:Y:S01]  /*9700*/  R2UR UR24, R4 ;  /* 0x00000000041872ca */ /* 0x000fe200000e0000 */
[----:B------:R-:W-:Y:S01]  /*9710*/  UIADD3 UR14, UP0, UR30, 0xf0, URZ ;  /* 0x000000f01e0e7890 */ /* 0x000fe2000ff1e03f */
[----:B------:R-:W-:Y:S01]  /*9720*/  R2UR UR8, R10 ;  /* 0x000000000a0872ca */ /* 0x000fe200000e0000 */
[----:B------:R-:W-:Y:S01]  /*9730*/  UIADD3 UR42, UP1, UR30, 0x1f0, URZ ;  /* 0x000001f01e2a7890 */ /* 0x000fe2000ff3e03f */
[----:B------:R-:W-:Y:S01]  /*9740*/  R2UR UR36, R19 ;  /* 0x00000000132472ca */ /* 0x000fe200000e0000 */
[----:B------:R-:W-:Y:S01]  /*9750*/  UIADD3.X UR15, URZ, UR31, URZ, UP0, !UPT ;  /* 0x0000001f3f0f7290 */ /* 0x000fe200087fe43f */
[----:B------:R-:W-:Y:S01]  /*9760*/  R2UR UR35, R18 ;  /* 0x00000000122372ca */ /* 0x000fe200000e0000 */
[----:B------:R-:W-:Y:S01]  /*9770*/  UIADD3.X UR43, URZ, UR31, URZ, UP1, !UPT ;  /* 0x0000001f3f2b7290 */ /* 0x000fe20008ffe43f */
[----:B------:R-:W-:Y:S01]  /*9780*/  R2UR UR19, R6 ;  /* 0x00000000061372ca */ /* 0x000fe200000e0000 */
[----:B------:R-:W-:Y:S01]  /*9790*/  UIADD3 UR26, UR34, 0x40, URZ ;  /* 0x00000040221a7890 */ /* 0x000fe2000fffe03f */
[----:B------:R-:W-:Y:S01]  /*97a0*/  ISETP.GT.AND P2, PT, R12, 0x1, PT ;  /* 0x000000010c00780c */ /* 0x000fe20003f44270 */
[----:B------:R-:W-:Y:S01]  /*97b0*/  VIADD R3, R3, 0x1 ;  /* 0x0000000103037836 */ /* 0x000fe20000000000 */
[----:B------:R-:W-:Y:S01]  /*97c0*/  UMOV UR22, 0x0 ;  /* 0x0000000000167882 */ /* 0x000fe20000000000 */
[----:B------:R-:W-:Y:S01]  /*97d0*/  UIADD3 UR32, UR24, 0x180, URZ ;  /* 0x0000018018207890 */ /* 0x000fe2000fffe03f */
[----:B------:R-:W-:Y:S01]  /*97e0*/  VIADD R11, R11, 0x80 ;  /* 0x000000800b0b7836 */ /* 0x000fe20000000000 */
[----:B------:R-:W-:Y:S01]  /*97f0*/  UIADD3 UR24, UR24, 0x2180, URZ ;  /* 0x0000218018187890 */ /* 0x000fe2000fffe03f */
[----:B------:R-:W-:Y:S01]  /*9800*/  ISETP.NE.AND P1, PT, R3, 0x4, PT ;  /* 0x000000040300780c */ /* 0x000fe20003f25270 */
[----:B------:R-:W-:-:S02]  /*9810*/  UIADD3 UR16, UR8, 0x10180, URZ ;  /* 0x0001018008107890 */ /* 0x000fc4000fffe03f */
[----:B------:R-:W-:Y:S01]  /*9820*/  UIADD3 UR8, UR8, 0x15180, URZ ;  /* 0x0001518008087890 */ /* 0x000fe2000fffe03f */
[----:B------:R-:W-:Y:S01]  /*9830*/  SEL R5, RZ, 0x1, P1 ;  /* 0x00000001ff057807 */ /* 0x000fe20000800000 */
[----:B------:R-:W-:Y:S01]  /*9840*/  UMOV UR23, 0x10000000 ;  /* 0x1000000000177882 */ /* 0x000fe20000000000 */
[----:B------:R-:W-:Y:S01]  /*9850*/  UMOV UR25, UR33 ;  /* 0x0000002100197c82 */ /* 0x000fe20008000000 */
[----:B------:R-:W-:Y:S01]  /*9860*/  UMOV UR28, UR36 ;  /* 0x00000024001c7c82 */ /* 0x000fe20008000000 */
[----:B------:R-:W-:Y:S01]  /*9870*/  UMOV UR27, UR35 ;  /* 0x00000023001b7c82 */ /* 0x000fe20008000000 */
[----:B------:R-:W-:Y:S01]  /*9880*/  UMOV UR17, UR33 ;  /* 0x0000002100117c82 */ /* 0x000fe20008000000 */
[----:B------:R-:W-:Y:S01]  /*9890*/  UMOV UR18, UR34 ;  /* 0x0000002200127c82 */ /* 0x000fe20008000000 */
[----:B------:R-:W-:Y:S01]  /*98a0*/  UMOV UR20, UR36 ;  /* 0x0000002400147c82 */ /* 0x000fe20008000000 */
[----:B------:R0:W-:Y:S01]  /*98b0*/  UTMALDG.3D [UR32], [UR14], desc[UR22] ;  /* 0x000016200e0075b4 */ /* 0x0001e20008011000 */
[----:B------:R-:W-:Y:S01]  /*98c0*/  UMOV UR9, UR33 ;  /* 0x0000002100097c82 */ /* 0x000fe20008000000 */
[----:B------:R-:W-:Y:S01]  /*98d0*/  UMOV UR11, UR19 ;  /* 0x00000013000b7c82 */ /* 0x000fe20008000000 */
[----:B------:R-:W-:Y:S01]  /*98e0*/  UMOV UR12, UR36 ;  /* 0x00000024000c7c82 */ /* 0x000fe20008000000 */
[----:B------:R-:W-:Y:S01]  /*98f0*/  UMOV UR10, UR26 ;  /* 0x0000001a000a7c82 */ /* 0x000fe20008000000 */
[----:B------:R-:W-:-:S02]  /*9900*/  LOP3.LUT R2, R2, R5, RZ, 0x3c, !PT ;  /* 0x0000000502027212 */ /* 0x000fc400078e3cff */
[----:B------:R-:W-:Y:S01]  /*9910*/  SEL R3, R3, RZ, P1 ;  /* 0x000000ff03037207 */ /* 0x000fe20000800000 */
[----:B------:R0:W-:Y:S01]  /*9920*/  UTMALDG.3D [UR24], [UR14], desc[UR22] ;  /* 0x000016180e0075b4 */ /* 0x0001e20008011000 */
[----:B------:R0:W-:Y:S01]  /*9930*/  UTMALDG.3D [UR16], [UR42], desc[UR22] ;  /* 0x000016102a0075b4 */ /* 0x0001e20008011000 */
[----:B------:R0:W-:Y:S02]  /*9940*/  UTMALDG.3D [UR8], [UR42], desc[UR22] ;  /* 0x000016082a0075b4 */ /* 0x0001e40008011000 */
[----:B0-----:R-:W-:Y:S05]  /*9950*/  @P2 BRA `(.L_x_201) ;  /* 0xfffffffc00142947 */ /* 0x001fea000383ffff */
.L_x_197:
[----:B------:R-:W-:Y:S05]  /*9960*/  BSYNC B1 ;  /* 0x0000000000017941 */ /* 0x000fea0003800000 */
.L_x_196:
[----:B------:R-:W-:Y:S01]  /*9970*/  LOP3.LUT P4, RZ, R9, 0xff, RZ, 0xc0, !PT ;  /* 0x000000ff09ff7812 */ /* 0x000fe2000788c0ff */
[----:B------:R-:W-:Y:S01]  /*9980*/  VIADD R0, R0, UR37 ;  /* 0x0000002500007c36 */ /* 0x000fe20008000000 */
[----:B------:R-:W-:Y:S01]  /*9990*/  ULDC.64 UR8, c[0x0][0x650] ;  /* 0x0001940000087ab9 */ /* 0x000fe20000000a00 */
[----:B------:R-:W-:Y:S01]  /*99a0*/  BSSY B1, `(.L_x_202) ;  /* 0x000006f000017945 */ /* 0x000fe20003800000 */
[----:B------:R-:W-:Y:S01]  /*99b0*/  IMAD.MOV.U32 R18, RZ, RZ, -0x1 ;  /* 0xffffffffff127424 */ /* 0x000fe200078e00ff */
[----:B------:R-:W-:Y:S01]  /*99c0*/  PRMT R9, RZ, 0x7610, R9 ;  /* 0x00007610ff097816 */ /* 0x000fe20000000009 */
[----:B------:R-:W-:Y:S01]  /*99d0*/  IMAD.MOV.U32 R19, RZ, RZ, -0x1 ;  /* 0xffffffffff137424 */ /* 0x000fe200078e00ff */
[C---:B------:R-:W-:Y:S02]  /*99e0*/  ISETP.GT.U32.AND P1, PT, R0.reuse, 0x3, PT ;  /* 0x000000030000780c */ /* 0x040fe40003f24070 */
[----:B------:R-:W-:Y:S02]  /*99f0*/  SHF.R.U32.HI R2, RZ, 0x2, R0 ;  /* 0x00000002ff027819 */ /* 0x000fe40000011600 */
[----:B------:R-:W-:-:S02]  /*9a00*/  LOP3.LUT R0, R0, 0x3, RZ, 0xc0, !PT ;  /* 0x0000000300007812 */ /* 0x000fc400078ec0ff */
[----:B------:R-:W0:Y:S01]  /*9a10*/  @P4 S2R R4, SR_CgaCtaId ;  /* 0x0000000000044919 */ /* 0x000e220000008800 */
[----:B------:R-:W-:Y:S02]  /*9a20*/  @P4 MOV R3, 0x400 ;  /* 0x0000040000034802 */ /* 0x000fe40000000f00 */
[----:B------:R-:W-:-:S04]  /*9a30*/  LOP3.LUT R2, R2, 0x1, RZ, 0xc0, !PT ;  /* 0x0000000102027812 */ /* 0x000fc800078ec0ff */
[----:B------:R-:W-:Y:S02]  /*9a40*/  ISETP.NE.U32.AND P2, PT, R2, 0x1, PT ;  /* 0x000000010200780c */ /* 0x000fe40003f45070 */
[----:B0-----:R-:W-:Y:S01]  /*9a50*/  @P4 LEA R3, R4, R3, 0x18 ;  /* 0x0000000304034211 */ /* 0x001fe200078ec0ff */
[----:B------:R-:W-:-:S03]  /*9a60*/  IMAD.U32 R4, RZ, RZ, UR37 ;  /* 0x00000025ff047e24 */ /* 0x000fc6000f8e00ff */
[----:B------:R0:W-:Y:S01]  /*9a70*/  @P4 SYNCS.ARRIVE.TRANS64.A1T0 RZ, [R3+URZ+0x78], RZ ;  /* 0x000078ff03ff49a7 */ /* 0x0001e2000810003f */
[----:B------:R-:W-:Y:S02]  /*9a80*/  IADD3 R16, P4, R16, UR48, RZ ;  /* 0x0000003010107c10 */ /* 0x000fe4000ff9e0ff */
[----:B------:R-:W-:Y:S02]  /*9a90*/  ISETP.LT.U32.AND P1, PT, R4, 0x4, P1 ;  /* 0x000000040400780c */ /* 0x000fe40000f21070 */
[----:B------:R-:W-:Y:S02]  /*9aa0*/  IADD3.X R17, R17, UR39, RZ, P4, !PT ;  /* 0x0000002711117c10 */ /* 0x000fe4000a7fe4ff */
[----:B------:R-:W-:Y:S02]  /*9ab0*/  ISETP.GE.U32.AND P4, PT, R16, UR8, PT ;  /* 0x0000000810007c0c */ /* 0x000fe4000bf86070 */
[----:B0-----:R-:W-:Y:S02]  /*9ac0*/  SEL R3, RZ, 0x1, !P1 ;  /* 0x00000001ff037807 */ /* 0x001fe40004800000 */
[----:B------:R-:W-:-:S02]  /*9ad0*/  ISETP.GE.U32.AND.EX P1, PT, R17, UR9, PT, P4 ;  /* 0x0000000911007c0c */ /* 0x000fc4000bf26140 */
[----:B------:R-:W-:-:S04]  /*9ae0*/  ISETP.GT.U32.AND P2, PT, R4, 0x3, !P2 ;  /* 0x000000030400780c */ /* 0x000fc80005744070 */
[----:B------:R-:W-:-:S04]  /*9af0*/  SEL R2, RZ, 0x1, !P2 ;  /* 0x00000001ff027807 */ /* 0x000fc80005000000 */
[--C-:B------:R-:W-:Y:S01]  /*9b00*/  LOP3.LUT R8, R2, R8, R3.reuse, 0x96, !PT ;  /* 0x0000000802087212 */ /* 0x100fe200078e9603 */
[----:B------:R-:W-:Y:S01]  /*9b10*/  IMAD.MOV.U32 R2, RZ, RZ, -0x1 ;  /* 0xffffffffff027424 */ /* 0x000fe200078e00ff */
[----:B------:R-:W-:Y:S01]  /*9b20*/  PRMT R3, RZ, 0x7610, R3 ;  /* 0x00007610ff037816 */ /* 0x000fe20000000003 */
[----:B------:R-:W-:Y:S06]  /*9b30*/  @P1 BRA `(.L_x_203) ;  /* 0x0000000400541947 */ /* 0x000fec0003800000 */
[----:B------:R-:W0:Y:S01]  /*9b40*/  S2UR UR7, SR_CTAID.X ;  /* 0x00000000000779c3 */ /* 0x000e220000002500 */
[----:B------:R-:W-:Y:S01]  /*9b50*/  ULDC.64 UR8, c[0x0][0x628] ;  /* 0x00018a0000087ab9 */ /* 0x000fe20000000a00 */
[----:B------:R-:W-:Y:S01]  /*9b60*/  ULDC UR10, c[0x0][0x150] ;  /* 0x00005400000a7ab9 */ /* 0x000fe20000000800 */
[----:B------:R-:W-:Y:S01]  /*9b70*/  ISETP.NE.U32.AND P1, PT, RZ, UR8, PT ;  /* 0x00000008ff007c0c */ /* 0x000fe2000bf25070 */
[----:B------:R-:W-:Y:S01]  /*9b80*/  ULDC UR11, c[0x0][0x630] ;  /* 0x00018c00000b7ab9 */ /* 0x000fe20000000800 */
[----:B------:R-:W-:Y:S01]  /*9b90*/  ULDC UR14, c[0x0][0x154] ;  /* 0x00005500000e7ab9 */ /* 0x000fe20000000800 */
[----:B------:R-:W-:Y:S01]  /*9ba0*/  IMAD.MOV.U32 R2, RZ, RZ, R16 ;  /* 0x000000ffff027224 */ /* 0x000fe200078e0010 */
[----:B------:R-:W-:Y:S01]  /*9bb0*/  ISETP.NE.AND.EX P1, PT, RZ, UR9, PT, P1 ;  /* 0x00000009ff007c0c */ /* 0x000fe2000bf25310 */
[----:B------:R-:W1:Y:S01]  /*9bc0*/  S2UR UR12, SR_CTAID.Y ;  /* 0x00000000000c79c3 */ /* 0x000e620000002600 */
[----:B0-----:R-:W-:-:S05]  /*9bd0*/  I2FP.F32.U32 R3, UR7 ;  /* 0x0000000700037c45 */ /* 0x001fca0008201000 */
[----:B------:R-:W-:Y:S01]  /*9be0*/  FMUL R10, R3, UR10 ;  /* 0x0000000a030a7c20 */ /* 0x000fe20008400000 */
[----:B------:R-:W-:-:S05]  /*9bf0*/  IMAD.MOV.U32 R3, RZ, RZ, R17 ;  /* 0x000000ffff037224 */ /* 0x000fca00078e0011 */
[----:B------:R-:W-:Y:S05]  /*9c00*/  @!P1 BRA `(.L_x_204) ;  /* 0x0000000000289947 */ /* 0x000fea0003800000 */
[----:B------:R-:W-:Y:S02]  /*9c10*/  ULDC UR10, c[0x0][0x634] ;  /* 0x00018d00000a7ab9 */ /* 0x000fe40000000800 */
[----:B------:R-:W-:-:S05]  /*9c20*/  IADD3 R7, P1, R16, UR10, RZ ;  /* 0x0000000a10077c10 */ /* 0x000fca000ff3e0ff */
[----:B------:R-:W-:-:S04]  /*9c30*/  IMAD.X R11, RZ, RZ, R17, P1 ;  /* 0x000000ffff0b7224 */ /* 0x000fc800008e0611 */
[----:B------:R-:W-:-:S04]  /*9c40*/  IMAD.WIDE.U32 R4, R11, UR8, RZ ;  /* 0x000000080b047c25 */ /* 0x000fc8000f8e00ff */
[----:B------:R-:W-:-:S04]  /*9c50*/  IMAD.WIDE.U32 R4, P1, R7, UR9, R4 ;  /* 0x0000000907047c25 */ /* 0x000fc8000f820004 */
[----:B------:R-:W-:-:S04]  /*9c60*/  IMAD.WIDE.U32 R6, R7, UR8, RZ ;  /* 0x0000000807067c25 */ /* 0x000fc8000f8e00ff */
[----:B------:R-:W-:Y:S01]  /*9c70*/  IMAD.X R3, RZ, RZ, RZ, P1 ;  /* 0x000000ffff037224 */ /* 0x000fe200008e06ff */
[----:B------:R-:W-:Y:S01]  /*9c80*/  IADD3 RZ, P1, R7, R4, RZ ;  /* 0x0000000407ff7210 */ /* 0x000fe20007f3e0ff */
[----:B------:R-:W-:-:S04]  /*9c90*/  IMAD.MOV.U32 R2, RZ, RZ, R5 ;  /* 0x000000ffff027224 */ /* 0x000fc800078e0005 */
[----:B------:R-:W-:-:S08]  /*9ca0*/  IMAD.WIDE.U32.X R2, R11, UR9, R2, P1 ;  /* 0x000000090b027c25 */ /* 0x000fd000088e0402 */
.L_x_204:
[--C-:B------:R-:W-:Y:S01]  /*9cb0*/  SHF.R.U64 R19, R2, UR11, R3.reuse ;  /* 0x0000000b02137c19 */ /* 0x100fe20008001203 */
[----:B------:R-:W0:Y:S01]  /*9cc0*/  F2I.U32.TRUNC.NTZ R10, R10 ;  /* 0x0000000a000a7305 */ /* 0x000e22000020f000 */
[----:B------:R-:W-:Y:S01]  /*9cd0*/  SHF.R.U32.HI R2, RZ, UR11, R3 ;  /* 0x0000000bff027c19 */ /* 0x000fe20008011603 */
[----:B------:R-:W-:Y:S01]  /*9ce0*/  ULDC.64 UR8, c[0x0][0x620] ;  /* 0x0001880000087ab9 */ /* 0x000fe20000000a00 */
[----:B------:R-:W-:Y:S01]  /*9cf0*/  IADD3 R5, P1, RZ, -R19, RZ ;  /* 0x80000013ff057210 */ /* 0x000fe20007f3e0ff */
[----:B------:R-:W2:Y:S01]  /*9d00*/  LDC R15, c[0x0][0x610] ;  /* 0x00018400ff0f7b82 */ /* 0x000ea20000000800 */
[----:B-1----:R-:W-:Y:S01]  /*9d10*/  I2FP.F32.U32 R4, UR12 ;  /* 0x0000000c00047c45 */ /* 0x002fe20008201000 */
[----:B------:R-:W-:Y:S01]  /*9d20*/  ULDC UR11, c[0x0][0x658] ;  /* 0x00019600000b7ab9 */ /* 0x000fe20000000800 */
[----:B------:R-:W-:Y:S01]  /*9d30*/  ULDC UR16, c[0x0][0x648] ;  /* 0x0001920000107ab9 */ /* 0x000fe20000000800 */
[----:B------:R-:W-:Y:S02]  /*9d40*/  IMAD.X R2, RZ, RZ, ~R2, P1 ;  /* 0x000000ffff027224 */ /* 0x000fe400008e0e02 */
[----:B------:R-:W-:Y:S01]  /*9d50*/  FMUL R6, R4, UR14 ;  /* 0x0000000e04067c20 */ /* 0x000fe20008400000 */
[----:B------:R-:W-:Y:S01]  /*9d60*/  ULDC.64 UR14, c[0x0][0x640] ;  /* 0x00019000000e7ab9 */ /* 0x000fe20000000a00 */
[----:B------:R-:W-:Y:S01]  /*9d70*/  IMAD R4, R2, UR8, RZ ;  /* 0x0000000802047c24 */ /* 0x000fe2000f8e02ff */
[----:B------:R-:W-:Y:S01]  /*9d80*/  ISETP.NE.U32.AND P1, PT, RZ, UR14, PT ;  /* 0x0000000eff007c0c */ /* 0x000fe2000bf25070 */
[C---:B------:R-:W-:Y:S01]  /*9d90*/  IMAD.WIDE.U32 R2, R5.reuse, UR8, R16 ;  /* 0x0000000805027c25 */ /* 0x040fe2000f8e0010 */
[----:B0-----:R-:W-:Y:S01]  /*9da0*/  R2UR UR8, R10 ;  /* 0x000000000a0872ca */ /* 0x001fe200000e0000 */
[----:B------:R-:W0:Y:S01]  /*9db0*/  F2I.U32.TRUNC.NTZ R6, R6 ;  /* 0x0000000600067305 */ /* 0x000e22000020f000 */
[----:B------:R-:W-:Y:S01]  /*9dc0*/  ISETP.NE.AND.EX P1, PT, RZ, UR15, PT, P1 ;  /* 0x0000000fff007c0c */ /* 0x000fe2000bf25310 */
[----:B------:R-:W-:Y:S01]  /*9dd0*/  IMAD R5, R5, UR9, R4 ;  /* 0x0000000905057c24 */ /* 0x000fe2000f8e0204 */
[----:B------:R-:W-:-:S03]  /*9de0*/  ULDC UR9, c[0x0][0x618] ;  /* 0x0001860000097ab9 */ /* 0x000fc60000000800 */
[----:B------:R-:W-:-:S05]  /*9df0*/  IMAD.IADD R3, R3, 0x1, R5 ;  /* 0x0000000103037824 */ /* 0x000fca00078e0205 */
[--C-:B------:R-:W-:Y:S02]  /*9e00*/  SHF.R.U64 R10, R2, UR9, R3.reuse ;  /* 0x00000009020a7c19 */ /* 0x100fe40008001203 */
[----:B------:R-:W-:Y:S01]  /*9e10*/  SHF.R.U32.HI R3, RZ, UR9, R3 ;  /* 0x00000009ff037c19 */ /* 0x000fe20008011603 */
[----:B------:R-:W-:Y:S01]  /*9e20*/  ULDC UR9, c[0x0][0x608] ;  /* 0x0001820000097ab9 */ /* 0x000fe20000000800 */
[----:B0-----:R-:W-:Y:S02]  /*9e30*/  R2UR UR10, R6 ;  /* 0x00000000060a72ca */ /* 0x001fe400000e0000 */
[--C-:B------:R-:W-:Y:S02]  /*9e40*/  SHF.R.U64 R12, R10, UR9, R3.reuse ;  /* 0x000000090a0c7c19 */ /* 0x100fe40008001203 */
[----:B------:R-:W-:Y:S01]  /*9e50*/  SHF.R.U32.HI R3, RZ, UR9, R3 ;  /* 0x00000009ff037c19 */ /* 0x000fe20008011603 */
[----:B------:R-:W-:-:S03]  /*9e60*/  UIADD3 UR9, -UR8, URZ, URZ ;  /* 0x0000003f08097290 */ /* 0x000fc6000fffe13f */
[--C-:B------:R-:W-:Y:S01]  /*9e70*/  SHF.R.U64 R13, R12, UR11, R3.reuse ;  /* 0x0000000b0c0d7c19 */ /* 0x100fe20008001203 */
[----:B------:R-:W-:Y:S01]  /*9e80*/  ULDC UR8, c[0x0][0x144] ;  /* 0x0000510000087ab9 */ /* 0x000fe20000000800 */
[----:B------:R-:W-:-:S03]  /*9e90*/  SHF.R.U32.HI R3, RZ, UR11, R3 ;  /* 0x0000000bff037c19 */ /* 0x000fc60008011603 */
[----:B------:R-:W-:Y:S01]  /*9ea0*/  IMAD.MOV.U32 R2, RZ, RZ, R13 ;  /* 0x000000ffff027224 */ /* 0x000fe200078e000d */
[----:B------:R-:W-:Y:S06]  /*9eb0*/  @!P1 BRA `(.L_x_205) ;  /* 0x0000000000289947 */ /* 0x000fec0003800000 */
        /* <DEDUP_REMOVED lines=10> */
.L_x_205:
[----:B------:R-:W-:Y:S01]  /*9f60*/  UISETP.NE.AND UP0, UPT, UR38, URZ, UPT ;  /* 0x0000003f2600728c */ /* 0x000fe2000bf05270 */
[----:B------:R-:W-:Y:S01]  /*9f70*/  SHF.R.U64 R3, R2, UR16, R3 ;  /* 0x0000001002037c19 */ /* 0x000fe20008001203 */
[----:B------:R-:W-:Y:S01]  /*9f80*/  UIADD3 UR10, -UR10, URZ, URZ ;  /* 0x0000003f0a0a7290 */ /* 0x000fe2000fffe13f */
[----:B------:R-:W-:Y:S01]  /*9f90*/  LOP3.LUT R2, R12, UR6, RZ, 0xc0, !PT ;  /* 0x000000060c027c12 */ /* 0x000fe2000f8ec0ff */
[----:B------:R-:W-:Y:S01]  /*9fa0*/  UIMAD UR7, UR8, UR9, UR7 ;  /* 0x00000009080772a4 */ /* 0x000fe2000f8e0207 */
[----:B------:R-:W-:Y:S01]  /*9fb0*/  LOP3.LUT R5, R10, UR4, RZ, 0xc0, !PT ;  /* 0x000000040a057c12 */ /* 0x000fe2000f8ec0ff */
[----:B------:R-:W-:Y:S01]  /*9fc0*/  IMAD.MOV R4, RZ, RZ, -R3 ;  /* 0x000000ffff047224 */ /* 0x000fe200078e0a03 */
[----:B------:R-:W-:Y:S01]  /*9fd0*/  ULDC UR8, c[0x0][0x148] ;  /* 0x0000520000087ab9 */ /* 0x000fe20000000800 */
[----:B------:R-:W-:Y:S01]  /*9fe0*/  IMAD R18, R3, UR5, R2 ;  /* 0x0000000503127c24 */ /* 0x000fe2000f8e0202 */
[----:B------:R-:W-:Y:S01]  /*9ff0*/  PLOP3.LUT P1, PT, PT, PT, UP0, 0x80, 0x0 ;  /* 0x000000000000781c */ /* 0x000fe20003f2f008 */
[----:B------:R-:W-:Y:S01]  /*a000*/  IMAD.MOV.U32 R3, RZ, RZ, 0x1 ;  /* 0x00000001ff037424 */ /* 0x000fe200078e00ff */
[----:B------:R-:W-:-:S03]  /*a010*/  @UP0 UIMAD UR7, UR8, UR10, UR12 ;  /* 0x0000000a080702a4 */ /* 0x000fc6000f8e020c */
[----:B------:R-:W-:Y:S02]  /*a020*/  ULDC UR8, c[0x0][0x638] ;  /* 0x00018e0000087ab9 */ /* 0x000fe40000000800 */
[----:B------:R-:W-:Y:S02]  /*a030*/  IMAD R2, R4, UR8, R13 ;  /* 0x0000000804027c24 */ /* 0x000fe4000f8e020d */
[----:B--2---:R-:W-:Y:S01]  /*a040*/  IMAD R18, R18, R15, UR7 ;  /* 0x0000000712127e24 */ /* 0x004fe2000f8e020f */
[----:B------:R-:W-:Y:S02]  /*a050*/  ULDC UR7, c[0x0][0x600] ;  /* 0x0001800000077ab9 */ /* 0x000fe40000000800 */
[----:B------:R-:W-:-:S05]  /*a060*/  IMAD R5, R2, UR7, R5 ;  /* 0x0000000702057c24 */ /* 0x000fca000f8e0205 */
[----:B------:R-:W-:Y:S02]  /*a070*/  SEL R2, R5, R18, !P1 ;  /* 0x0000001205027207 */ /* 0x000fe40004800000 */
[----:B------:R-:W-:-:S07]  /*a080*/  SEL R18, R18, R5, !P1 ;  /* 0x0000000512127207 */ /* 0x000fce0004800000 */
.L_x_203:
[----:B------:R-:W-:Y:S05]  /*a090*/  BSYNC B1 ;  /* 0x0000000000017941 */ /* 0x000fea0003800000 */
.L_x_202:
[----:B------:R-:W-:-:S13]  /*a0a0*/  LOP3.LUT P1, RZ, R3, 0xff, RZ, 0xc0, !PT ;  /* 0x000000ff03ff7812 */ /* 0x000fda000782c0ff */
[----:B------:R-:W-:Y:S05]  /*a0b0*/  @P1 BRA `(.L_x_206) ;  /* 0xfffffff400081947 */ /* 0x000fea000383ffff */
[----:B------:R-:W-:Y:S05]  /*a0c0*/  BSYNC B0 ;  /* 0x0000000000007941 */ /* 0x000fea0003800000 */
.L_x_194:
[----:B------:R-:W-:-:S03]  /*a0d0*/  UMOV UR7, 0xffffffff ;  /* 0xffffffff00077882 */ /* 0x000fc60000000000 */
[----:B------:R-:W-:Y:S05]  /*a0e0*/  BRA.DIV UR7, `(.L_x_207) ;  /* 0x0000000607447947 */ /* 0x000fea000b800000 */
[----:B------:R-:W-:-:S13]  /*a0f0*/  ELECT P6, URZ, PT ;  /* 0x00000000003f782f */ /* 0x000fda00038c0000 */
.L_x_223:
[----:B------:R-:W-:Y:S04]  /*a100*/  BSSY B0, `(.L_x_208) ;  /* 0x000002c000007945 */ /* 0x000fe80003800000 */
[----:B------:R-:W-:Y:S05]  /*a110*/  @!P6 BRA `(.L_x_209) ;  /* 0x0000000000a8e947 */ /* 0x000fea0003800000 */
[----:B------:R-:W-:-:S04]  /*a120*/  ULOP3.LUT UR7, UR40, 0x2, URZ, 0xfc, !UPT ;  /* 0x0000000228077892 */ /* 0x000fc8000f8efc3f */
[----:B------:R-:W-:-:S06]  /*a130*/  UISETP.NE.AND UP0, UPT, UR7, 0x3, UPT ;  /* 0x000000030700788c */ /* 0x000fcc000bf05270 */
[----:B------:R-:W-:-:S13]  /*a140*/  PLOP3.LUT P0, PT, PT, PT, UP0, 0x80, 0x0 ;  /* 0x000000000000781c */ /* 0x000fda0003f0f008 */
[----:B------:R-:W-:Y:S05]  /*a150*/  @!P0 BRA `(.L_x_210) ;  /* 0x0000000000048947 */ /* 0x000fea0003800000 */
[----:B------:R-:W-:Y:S01]  /*a160*/  BPT.TRAP 0x1 ;  /* 0x000000040000795c */ /* 0x000fe20000300000 */
.L_x_210:
[----:B------:R-:W0:Y:S01]  /*a170*/  S2R R3, SR_CgaCtaId ;  /* 0x0000000000037919 */ /* 0x000e220000008800 */
[----:B------:R-:W-:-:S04]  /*a180*/  MOV R2, 0x400 ;  /* 0x0000040000027802 */ /* 0x000fc80000000f00 */
[----:B0-----:R-:W-:Y:S02]  /*a190*/  LEA R3, R3, R2, 0x18 ;  /* 0x0000000203037211 */ /* 0x001fe400078ec0ff */
[----:B------:R-:W-:-:S03]  /*a1a0*/  SHF.L.U32 R2, R8, 0x1f, RZ ;  /* 0x0000001f08027819 */ /* 0x000fc600000006ff */
[----:B------:R-:W-:-:S04]  /*a1b0*/  VIADD R3, R3, 0x20 ;  /* 0x0000002003037836 */ /* 0x000fc80000000000 */
[C---:B------:R-:W-:Y:S02]  /*a1c0*/  IMAD R7, R0.reuse, 0x8, R3 ;  /* 0x0000000800077824 */ /* 0x040fe400078e0203 */
[----:B------:R-:W-:Y:S02]  /*a1d0*/  VIADD R0, R0, 0x1 ;  /* 0x0000000100007836 */ /* 0x000fe40000000000 */
[----:B------:R-:W0:Y:S03]  /*a1e0*/  SYNCS.PHASECHK.TRANS64.TRYWAIT P0, [R7+URZ], R2 ;  /* 0x00000002070075a7 */ /* 0x000e26000800017f */
[----:B------:R-:W-:-:S04]  /*a1f0*/  ISETP.NE.AND P1, PT, R0, 0x4, PT ;  /* 0x000000040000780c */ /* 0x000fc80003f25270 */
[----:B------:R-:W-:Y:S02]  /*a200*/  SEL R5, RZ, 0x1, P1 ;  /* 0x00000001ff057807 */ /* 0x000fe40000800000 */
[----:B------:R-:W-:Y:S02]  /*a210*/  SEL R0, R0, RZ, P1 ;  /* 0x000000ff00007207 */ /* 0x000fe40000800000 */
[----:B------:R-:W-:-:S03]  /*a220*/  LOP3.LUT R5, R8, R5, RZ, 0x3c, !PT ;  /* 0x0000000508057212 */ /* 0x000fc600078e3cff */
[----:B------:R-:W-:Y:S01]  /*a230*/  IMAD R9, R0, 0x8, R3 ;  /* 0x0000000800097824 */ /* 0x000fe200078e0203 */
[----:B------:R-:W-:Y:S01]  /*a240*/  SHF.L.U32 R4, R5, 0x1f, RZ ;  /* 0x0000001f05047819 */ /* 0x000fe200000006ff */
[----:B0-----:R-:W-:Y:S06]  /*a250*/  @!P0 BRA `(.L_x_211) ;  /* 0x0000000400088947 */ /* 0x001fec0003800000 */
.L_x_224:
[----:B------:R-:W1:Y:S01]  /*a260*/  SYNCS.PHASECHK.TRANS64.TRYWAIT P0, [R9+URZ], R4 ;  /* 0x00000004090075a7 */ /* 0x000e62000800017f */
[----:B------:R-:W-:-:S05]  /*a270*/  VIADD R0, R0, 0x1 ;  /* 0x0000000100007836 */ /* 0x000fca0000000000 */
[----:B------:R-:W-:-:S04]  /*a280*/  ISETP.NE.AND P1, PT, R0, 0x4, PT ;  /* 0x000000040000780c */ /* 0x000fc80003f25270 */
[----:B0-----:R-:W-:Y:S02]  /*a290*/  SEL R2, RZ, 0x1, P1 ;  /* 0x00000001ff027807 */ /* 0x001fe40000800000 */
[----:B------:R-:W-:Y:S02]  /*a2a0*/  SEL R0, R0, RZ, P1 ;  /* 0x000000ff00007207 */ /* 0x000fe40000800000 */
[----:B------:R-:W-:-:S03]  /*a2b0*/  LOP3.LUT R7, R5, R2, RZ, 0x3c, !PT ;  /* 0x0000000205077212 */ /* 0x000fc600078e3cff */
[----:B------:R-:W-:Y:S01]  /*a2c0*/  IMAD R6, R0, 0x8, R3 ;  /* 0x0000000800067824 */ /* 0x000fe200078e0203 */
[----:B------:R-:W-:Y:S01]  /*a2d0*/  SHF.L.U32 R5, R7, 0x1f, RZ ;  /* 0x0000001f07057819 */ /* 0x000fe200000006ff */
[----:B-1----:R-:W-:Y:S06]  /*a2e0*/  @!P0 BRA `(.L_x_212) ;  /* 0x0000000000f88947 */ /* 0x002fec0003800000 */
.L_x_225:
[----:B------:R-:W1:Y:S01]  /*a2f0*/  SYNCS.PHASECHK.TRANS64.TRYWAIT P0, [R6+URZ], R5 ;  /* 0x00000005060075a7 */ /* 0x000e62000800017f */
[----:B------:R-:W-:-:S05]  /*a300*/  VIADD R0, R0, 0x1 ;  /* 0x0000000100007836 */ /* 0x000fca0000000000 */
[----:B------:R-:W-:-:S04]  /*a310*/  ISETP.NE.AND P1, PT, R0, 0x4, PT ;  /* 0x000000040000780c */ /* 0x000fc80003f25270 */
[----:B------:R-:W-:Y:S02]  /*a320*/  SEL R2, RZ, 0x1, P1 ;  /* 0x00000001ff027807 */ /* 0x000fe40000800000 */
[----:B------:R-:W-:Y:S02]  /*a330*/  SEL R0, R0, RZ, P1 ;  /* 0x000000ff00007207 */ /* 0x000fe40000800000 */
[----:B------:R-:W-:Y:S01]  /*a340*/  LOP3.LUT R2, R7, R2, RZ, 0x3c, !PT ;  /* 0x0000000207027212 */ /* 0x000fe200078e3cff */
[----:B-1----:R-:W-:Y:S06]  /*a350*/  @!P0 BRA `(.L_x_213) ;  /* 0x0000000000f08947 */ /* 0x002fec0003800000 */
.L_x_226:
[----:B------:R-:W-:Y:S01]  /*a360*/  IMAD R3, R0, 0x8, R3 ;  /* 0x0000000800037824 */ /* 0x000fe200078e0203 */
[----:B------:R-:W-:-:S07]  /*a370*/  SHF.L.U32 R0, R2, 0x1f, RZ ;  /* 0x0000001f02007819 */ /* 0x000fce00000006ff */
.L_x_214:
[----:B--2---:R2:W3:Y:S02]  /*a380*/  SYNCS.PHASECHK.TRANS64.TRYWAIT P0, [R3+URZ], R0 ;  /* 0x00000000030075a7 */ /* 0x0044e4000800017f */
[----:B---3--:R-:W-:Y:S05]  /*a390*/  @!P0 NANOSLEEP.SYNCS 0x989680 ;  /* 0x009896800000895d */ /* 0x008fea0003900000 */
[----:B------:R-:W3:Y:S02]  /*a3a0*/  @!P0 SYNCS.PHASECHK.TRANS64 P0, [R3+URZ], R0 ;  /* 0x00000000030085a7 */ /* 0x000ee4000800007f */
[----:B---3--:R-:W-:Y:S05]  /*a3b0*/  @!P0 BRA `(.L_x_214) ;  /* 0xfffffffc00f08947 */ /* 0x008fea000383ffff */
.L_x_209:
[----:B------:R-:W-:Y:S05]  /*a3c0*/  BSYNC B0 ;  /* 0x0000000000007941 */ /* 0x000fea0003800000 */
.L_x_208:
[----:B------:R-:W-:Y:S05]  /*a3d0*/  EXIT ;  /* 0x000000000000794d */ /* 0x000fea0003800000 */
.L_x_14:
[----:B0-----:R0:W1:Y:S02]  /*a3e0*/  SYNCS.PHASECHK.TRANS64.TRYWAIT P0, [R109+URZ], R0 ;  /* 0x000000006d0075a7 */ /* 0x001064000800017f */
[----:B-1----:R-:W-:Y:S05]  /*a3f0*/  @!P0 NANOSLEEP.SYNCS 0x989680 ;  /* 0x009896800000895d */ /* 0x002fea0003900000 */
[----:B------:R-:W1:Y:S02]  /*a400*/  @!P0 SYNCS.PHASECHK.TRANS64 P0, [R109+URZ], R0 ;  /* 0x000000006d0085a7 */ /* 0x000e64000800007f */
[----:B-1----:R-:W-:Y:S05]  /*a410*/  @!P0 BRA `(.L_x_14) ;  /* 0xfffffffc00f08947 */ /* 0x002fea000383ffff */
[----:B------:R-:W-:Y:S05]  /*a420*/  BRA `(.L_x_215) ;  /* 0xffffff70005c7947 */ /* 0x000fea000383ffff */
.L_x_19:
[----:B-1----:R1:W2:Y:S02]  /*a430*/  SYNCS.PHASECHK.TRANS64.TRYWAIT P1, [R3+URZ], R0 ;  /* 0x00000000030075a7 */ /* 0x0022a4000802017f */
[----:B--2---:R-:W-:Y:S05]  /*a440*/  @!P1 NANOSLEEP.SYNCS 0x989680 ;  /* 0x009896800000995d */ /* 0x004fea0003900000 */
[----:B------:R-:W2:Y:S02]  /*a450*/  @!P1 SYNCS.PHASECHK.TRANS64 P1, [R3+URZ], R0 ;  /* 0x00000000030095a7 */ /* 0x000ea4000802007f */
[----:B--2---:R-:W-:Y:S05]  /*a460*/  @!P1 BRA `(.L_x_19) ;  /* 0xfffffffc00f09947 */ /* 0x004fea000383ffff */
[----:B------:R-:W-:Y:S05]  /*a470*/  BRA `(.L_x_18) ;  /* 0xffffff7000cc7947 */ /* 0x000fea000383ffff */
.L_x_24:
[----:B-1----:R-:W-:-:S04]  /*a480*/  IMAD.U32 R4, RZ, RZ, UR8 ;  /* 0x00000008ff047e24 */ /* 0x002fc8000f8e00ff */
[----:B------:R1:W2:Y:S03]  /*a490*/  SYNCS.PHASECHK.TRANS64.TRYWAIT P1, [R4+URZ], R3 ;  /* 0x00000003040075a7 */ /* 0x0002a6000802017f */
[----:B--2---:R-:W-:Y:S05]  /*a4a0*/  @!P1 NANOSLEEP.SYNCS 0x989680 ;  /* 0x009896800000995d */ /* 0x004fea0003900000 */
[----:B------:R-:W2:Y:S02]  /*a4b0*/  @!P1 SYNCS.PHASECHK.TRANS64 P1, [R4+URZ], R3 ;  /* 0x00000003040095a7 */ /* 0x000ea4000802007f */
[----:B--2---:R-:W-:Y:S05]  /*a4c0*/  @!P1 BRA `(.L_x_24) ;  /* 0xfffffffc00ec9947 */ /* 0x004fea000383ffff */
[----:B------:R-:W-:Y:S05]  /*a4d0*/  BRA `(.L_x_23) ;  /* 0xffffff84000c7947 */ /* 0x000fea000383ffff */
.L_x_30:
[----:B0-----:R0:W1:Y:S02]  /*a4e0*/  SYNCS.PHASECHK.TRANS64.TRYWAIT P0, [R109+URZ+0x10], R0 ;  /* 0x000010006d0075a7 */ /* 0x001064000800017f */
[----:B-1----:R-:W-:Y:S05]  /*a4f0*/  @!P0 NANOSLEEP.SYNCS 0x989680 ;  /* 0x009896800000895d */ /* 0x002fea0003900000 */
[----:B------:R-:W1:Y:S02]  /*a500*/  @!P0 SYNCS.PHASECHK.TRANS64 P0, [R109+URZ+0x10], R0 ;  /* 0x000010006d0085a7 */ /* 0x000e64000800007f */
[----:B-1----:R-:W-:Y:S05]  /*a510*/  @!P0 BRA `(.L_x_30) ;  /* 0xfffffffc00f08947 */ /* 0x002fea000383ffff */
[----:B------:R-:W-:Y:S05]  /*a520*/  BRA `(.L_x_216) ;  /* 0xffffff9400b87947 */ /* 0x000fea000383ffff */
.L_x_195:
[----:B------:R-:W-:Y:S01]  /*a530*/  BSSY B1, `(.L_x_217) ;  /* 0x0000006000017945 */ /* 0x000fe20003800000 */
[----:B------:R-:W-:-:S07]  /*a540*/  IMAD.MOV.U32 R15, RZ, RZ, -0x1 ;  /* 0xffffffffff0f7424 */ /* 0x000fce00078e00ff */
[----:B------:R-:W-:Y:S05]  /*a550*/  WARPSYNC.COLLECTIVE R15, `(.L_x_218) ;  /* 0x000000000f0c7348 */ /* 0x000fea0003c00000 */
[----:B------:R-:W-:Y:S02]  /*a560*/  ELECT P6, UR62, PT ;  /* 0x00000000003e782f */ /* 0x000fe400038c0000 */
[----:B------:R-:W-:Y:S01]  /*a570*/  MOV R14, UR62 ;  /* 0x0000003e000e7c02 */ /* 0x000fe20008000f00 */
[----:B------:R-:W-:Y:S10]  /*a580*/  ENDCOLLECTIVE ;  /* 0x000000000000791b */ /* 0x000ff40003800000 */
.L_x_218:
[----:B------:R-:W-:Y:S05]  /*a590*/  BSYNC B1 ;  /* 0x0000000000017941 */ /* 0x000fea0003800000 */
.L_x_217:
[----:B------:R-:W-:Y:S05]  /*a5a0*/  BRA `(.L_x_219) ;  /* 0xffffffec00d87947 */ /* 0x000fea000383ffff */
.L_x_198:
[----:B-1----:R1:W2:Y:S02]  /*a5b0*/  SYNCS.PHASECHK.TRANS64.TRYWAIT P1, [R7+URZ+0x20], R4 ;  /* 0x00002004070075a7 */ /* 0x0022a4000802017f */
[----:B--2---:R-:W-:Y:S05]  /*a5c0*/  @!P1 NANOSLEEP.SYNCS 0x989680 ;  /* 0x009896800000995d */ /* 0x004fea0003900000 */
[----:B------:R-:W2:Y:S02]  /*a5d0*/  @!P1 SYNCS.PHASECHK.TRANS64 P1, [R7+URZ+0x20], R4 ;  /* 0x00002004070095a7 */ /* 0x000ea4000802007f */
[----:B--2---:R-:W-:Y:S05]  /*a5e0*/  @!P1 BRA `(.L_x_198) ;  /* 0xfffffffc00f09947 */ /* 0x004fea000383ffff */
[----:B------:R-:W-:Y:S05]  /*a5f0*/  BRA `(.L_x_220) ;  /* 0xfffffff0000c7947 */ /* 0x000fea000383ffff */
.L_x_207:
[----:B------:R-:W-:Y:S01]  /*a600*/  BSSY B0, `(.L_x_221) ;  /* 0x0000006000007945 */ /* 0x000fe20003800000 */
[----:B------:R-:W-:-:S07]  /*a610*/  IMAD.MOV.U32 R15, RZ, RZ, -0x1 ;  /* 0xffffffffff0f7424 */ /* 0x000fce00078e00ff */
[----:B------:R-:W-:Y:S05]  /*a620*/  WARPSYNC.COLLECTIVE R15, `(.L_x_222) ;  /* 0x000000000f0c7348 */ /* 0x000fea0003c00000 */
[----:B------:R-:W-:Y:S02]  /*a630*/  ELECT P6, UR62, PT ;  /* 0x00000000003e782f */ /* 0x000fe400038c0000 */
[----:B------:R-:W-:Y:S01]  /*a640*/  MOV R14, UR62 ;  /* 0x0000003e000e7c02 */ /* 0x000fe20008000f00 */
[----:B------:R-:W-:Y:S10]  /*a650*/  ENDCOLLECTIVE ;  /* 0x000000000000791b */ /* 0x000ff40003800000 */
.L_x_222:
[----:B------:R-:W-:Y:S05]  /*a660*/  BSYNC B0 ;  /* 0x0000000000007941 */ /* 0x000fea0003800000 */
.L_x_221:
[----:B------:R-:W-:Y:S05]  /*a670*/  BRA `(.L_x_223) ;  /* 0xfffffff800a07947 */ /* 0x000fea000383ffff */
.L_x_211:
[----:B0-----:R0:W1:Y:S02]  /*a680*/  SYNCS.PHASECHK.TRANS64.TRYWAIT P0, [R7+URZ], R2 ;  /* 0x00000002070075a7 */ /* 0x001064000800017f */
[----:B-1----:R-:W-:Y:S05]  /*a690*/  @!P0 NANOSLEEP.SYNCS 0x989680 ;  /* 0x009896800000895d */ /* 0x002fea0003900000 */
[----:B------:R-:W1:Y:S02]  /*a6a0*/  @!P0 SYNCS.PHASECHK.TRANS64 P0, [R7+URZ], R2 ;  /* 0x00000002070085a7 */ /* 0x000e64000800007f */
[----:B-1----:R-:W-:Y:S05]  /*a6b0*/  @!P0 BRA `(.L_x_211) ;  /* 0xfffffffc00f08947 */ /* 0x002fea000383ffff */
[----:B------:R-:W-:Y:S05]  /*a6c0*/  BRA `(.L_x_224) ;  /* 0xfffffff800e47947 */ /* 0x000fea000383ffff */
.L_x_212:
[----:B0-----:R0:W1:Y:S02]  /*a6d0*/  SYNCS.PHASECHK.TRANS64.TRYWAIT P0, [R9+URZ], R4 ;  /* 0x00000004090075a7 */ /* 0x001064000800017f */
[----:B-1----:R-:W-:Y:S05]  /*a6e0*/  @!P0 NANOSLEEP.SYNCS 0x989680 ;  /* 0x009896800000895d */ /* 0x002fea0003900000 */
[----:B------:R-:W1:Y:S02]  /*a6f0*/  @!P0 SYNCS.PHASECHK.TRANS64 P0, [R9+URZ], R4 ;  /* 0x00000004090085a7 */ /* 0x000e64000800007f */
[----:B-1----:R-:W-:Y:S05]  /*a700*/  @!P0 BRA `(.L_x_212) ;  /* 0xfffffffc00f08947 */ /* 0x002fea000383ffff */
[----:B------:R-:W-:Y:S05]  /*a710*/  BRA `(.L_x_225) ;  /* 0xfffffff800f47947 */ /* 0x000fea000383ffff */
.L_x_213:
[----:B-1----:R1:W2:Y:S02]  /*a720*/  SYNCS.PHASECHK.TRANS64.TRYWAIT P0, [R6+URZ], R5 ;  /* 0x00000005060075a7 */ /* 0x0022a4000800017f */
[----:B--2---:R-:W-:Y:S05]  /*a730*/  @!P0 NANOSLEEP.SYNCS 0x989680 ;  /* 0x009896800000895d */ /* 0x004fea0003900000 */
[----:B------:R-:W2:Y:S02]  /*a740*/  @!P0 SYNCS.PHASECHK.TRANS64 P0, [R6+URZ], R5 ;  /* 0x00000005060085a7 */ /* 0x000ea4000800007f */
[----:B--2---:R-:W-:Y:S05]  /*a750*/  @!P0 BRA `(.L_x_213) ;  /* 0xfffffffc00f08947 */ /* 0x004fea000383ffff */
[----:B------:R-:W-:Y:S05]  /*a760*/  BRA `(.L_x_226) ;  /* 0xfffffff800fc7947 */ /* 0x000fea000383ffff */
.L_x_227:
[----:B------:R-:W-:-:S00]  /*a770*/  BRA `(.L_x_227) ;  /* 0xfffffffc00fc7947 */ /* 0x000fc0000383ffff */
[----:B------:R-:W-:-:S00]  /*a780*/  NOP ;  /* 0x0000000000007918 */ /* 0x000fc00000000000 */
[----:B------:R-:W-:-:S00]  /*a790*/  NOP ;  /* 0x0000000000007918 */ /* 0x000fc00000000000 */
[----:B------:R-:W-:-:S00]  /*a7a0*/  NOP ;  /* 0x0000000000007918 */ /* 0x000fc00000000000 */
[----:B------:R-:W-:-:S00]  /*a7b0*/  NOP ;  /* 0x0000000000007918 */ /* 0x000fc00000000000 */
[----:B------:R-:W-:-:S00]  /*a7c0*/  NOP ;  /* 0x0000000000007918 */ /* 0x000fc00000000000 */
[----:B------:R-:W-:-:S00]  /*a7d0*/  NOP ;  /* 0x0000000000007918 */ /* 0x000fc00000000000 */
[----:B------:R-:W-:-:S00]  /*a7e0*/  NOP ;  /* 0x0000000000007918 */ /* 0x000fc00000000000 */
[----:B------:R-:W-:-:S00]  /*a7f0*/  NOP ;  /* 0x0000000000007918 */ /* 0x000fc00000000000 */
.L_x_228:


//--------------------- .nv.global.init           --------------------------
	.section	.nv.global.init,"aw",@progbits
.nv.global.init:
	.type		$str$22,@object
	.size		$str$22,($str$23 - $str$22)
$str$22:
        /*0000*/ 	.byte	0x6b, 0x5f, 0x74, 0x69, 0x6c, 0x65, 0x5f, 0x63, 0x6f, 0x75, 0x6e, 0x74, 0x20, 0x3e, 0x3d, 0x20
        /*0010*/ 	.byte	0x31, 0x00
	.type		$str$23,@object
	.size		$str$23,(__unnamed_1 - $str$23)
$str$23:
        /*0012*/ 	.byte	0x2f, 0x74, 0x6d, 0x70, 0x2f, 0x63, 0x75, 0x74, 0x6c, 0x61, 0x73, 0x73, 0x5f, 0x73, 0x77, 0x65
        /*0022*/ 	.byte	0x65, 0x70, 0x5f, 0x73, 0x72, 0x63, 0x2f, 0x69, 0x6e, 0x63, 0x6c, 0x75, 0x64, 0x65, 0x2f, 0x63
        /*0032*/ 	.byte	0x75, 0x74, 0x6c, 0x61, 0x73, 0x73, 0x2f, 0x67, 0x65, 0x6d, 0x6d, 0x2f, 0x63, 0x6f, 0x6c, 0x6c
        /*0042*/ 	.byte	0x65, 0x63, 0x74, 0x69, 0x76, 0x65, 0x2f, 0x73, 0x6d, 0x39, 0x30, 0x5f, 0x6d, 0x6d, 0x61, 0x5f
        /*0052*/ 	.byte	0x74, 0x6d, 0x61, 0x5f, 0x67, 0x6d, 0x6d, 0x61, 0x5f, 0x73, 0x73, 0x5f, 0x77, 0x61, 0x72, 0x70
        /*0062*/ 	.byte	0x73, 0x70, 0x65, 0x63, 0x69, 0x61, 0x6c, 0x69, 0x7a, 0x65, 0x64, 0x2e, 0x68, 0x70, 0x70, 0x00
	.type		__unnamed_1,@object
	.size		__unnamed_1,(.L_0 - __unnamed_1)
__unnamed_1:
        /*0072*/ 	.byte	0x76, 0x6f, 0x69, 0x64, 0x20, 0x63, 0x75, 0x74, 0x6c, 0x61, 0x73, 0x73, 0x3a, 0x3a, 0x67, 0x65
        /* <DEDUP_REMOVED lines=180> */
        /*0bc2*/ 	.byte	0x00
.L_0:


//--------------------- .nv.shared._ZN7cutlass13device_kernelINS_4gemm6kernel13GemmUniversalIN4cute5tupleIJiiiiEEENS1_10collective13CollectiveMmaINS1_34MainloopSm90TmaGmmaWarpSpecializedILi4ENS5_IJNS4_1CILi1EEESB_SB_EEENS1_32KernelTmaWarpSpecializedPingpongEEENS5_IJNSA_ILi64EEENSA_ILi160EEENSA_ILi128EEEEEENS_10bfloat16_tENS5_IJlSB_lEEESJ_SK_NS4_8TiledMMAINS4_8MMA_AtomIJNS4_4SM904GMMA27MMA_64x32x16_F32BF16BF16_SSILNSO_5MajorE0ELSQ_0ELNSO_7ScaleInE1ELSR_1EEEEEENS4_6LayoutISC_NS5_IJNSA_ILi0EEESV_SV_EEEEENS5_IJNS4_10UnderscoreESY_SY_EEEEENS4_13SM90_TMA_LOADENS4_14ComposedLayoutINS4_7SwizzleILi3ELi4ELi3EEENS4_18smem_ptr_flag_bitsILi16EEENSU_INS5_IJNSA_ILi8EEESF_EEENS5_IJSF_SB_EEEEEEEvNS4_8identityES11_S1B_vS1C_EENS_8epilogue10collective6detail29Sm90TmaWarpSpecializedAdapterINS1F_15DefaultEpilogueISJ_SK_SK_NS1E_6thread17LinearCombinationISJ_Li1EffLNS1J_9ScaleType4KindE0ELNS_15FloatRoundStyleE2ESJ_EENS1_15EpilogueDefaultEEEEEvvEEEEvNT_6ParamsE --------------------------
	.section	.nv.shared._ZN7cutlass13device_kernelINS_4gemm6kernel13GemmUniversalIN4cute5tupleIJiiiiEEENS1_10collective13CollectiveMmaINS1_34MainloopSm90TmaGmmaWarpSpecializedILi4ENS5_IJNS4_1CILi1EEESB_SB_EEENS1_32KernelTmaWarpSpecializedPingpongEEENS5_IJNSA_ILi64EEENSA_ILi160EEENSA_ILi128EEEEEENS_10bfloat16_tENS5_IJlSB_lEEESJ_SK_NS4_8TiledMMAINS4_8MMA_AtomIJNS4_4SM904GMMA27MMA_64x32x16_F32BF16BF16_SSILNSO_5MajorE0ELSQ_0ELNSO_7ScaleInE1ELSR_1EEEEEENS4_6LayoutISC_NS5_IJNSA_ILi0EEESV_SV_EEEEENS5_IJNS4_10UnderscoreESY_SY_EEEEENS4_13SM90_TMA_LOADENS4_14ComposedLayoutINS4_7SwizzleILi3ELi4ELi3EEENS4_18smem_ptr_flag_bitsILi16EEENSU_INS5_IJNSA_ILi8EEESF_EEENS5_IJSF_SB_EEEEEEEvNS4_8identityES11_S1B_vS1C_EENS_8epilogue10collective6detail29Sm90TmaWarpSpecializedAdapterINS1F_15DefaultEpilogueISJ_SK_SK_NS1E_6thread17LinearCombinationISJ_Li1EffLNS1J_9ScaleType4KindE0ELNS_15FloatRoundStyleE2ESJ_EENS1_15EpilogueDefaultEEEEEvvEEEEvNT_6ParamsE,"aw",@nobits
	.sectionflags	@""
	.align	16
	.zero		1024


//--------------------- .nv.shared.reserved.0     --------------------------
	.section	.nv.shared.reserved.0,"aw",@nobits
	.weak		__nv_reservedSMEM_offset_0_alias
	.size		__nv_reservedSMEM_offset_0_alias, 0, 0
	.other		__nv_reservedSMEM_offset_0_alias,@"STO_CUDA_RESERVED_SHARED STV_DEFAULT"
__nv_reservedSMEM_offset_0_alias:
	.zero		0


//--------------------- .nv.global                --------------------------
	.section	.nv.global,"aw",@nobits
.nv.global:
	.type		_ZN39_INTERNAL_136e96d1_4_k_cu_3240127a_81044cute1_E,@object
	.size		_ZN39_INTERNAL_136e96d1_4_k_cu_3240127a_81044cute1_E,(_ZN39_INTERNAL_136e96d1_4_k_cu_3240127a_81044cuda3std3__45__cpo6cbeginE - _ZN39_INTERNAL_136e96d1_4_k_cu_3240127a_81044cute1_E)
_ZN39_INTERNAL_136e96d1_4_k_cu_3240127a_81044cute1_E:
	.zero		1
	.type		_ZN39_INTERNAL_136e96d1_4_k_cu_3240127a_81044cuda3std3__45__cpo6cbeginE,@object
	.size		_ZN39_INTERNAL_136e96d1_4_k_cu_3240127a_81044cuda3std3__45__cpo6cbeginE,(_ZN39_INTERNAL_136e96d1_4_k_cu_3240127a_81044cuda3std3__48in_placeE - _ZN39_INTERNAL_136e96d1_4_k_cu_3240127a_81044cuda3std3__45__cpo6cbeginE)
_ZN39_INTERNAL_136e96d1_4_k_cu_3240127a_81044cuda3std3__45__cpo6cbeginE:
	.zero		1
	.type		_ZN39_INTERNAL_136e96d1_4_k_cu_3240127a_81044cuda3std3__48in_placeE,@object
	.size		_ZN39_INTERNAL_136e96d1_4_k_cu_3240127a_81044cuda3std3__48in_placeE,(_ZN39_INTERNAL_136e96d1_4_k_cu_3240127a_81044cuda3std6ranges3__45__cpo9iter_moveE - _ZN39_INTERNAL_136e96d1_4_k_cu_3240127a_81044cuda3std3__48in_placeE)
_ZN39_INTERNAL_136e96d1_4_k_cu_3240127a_81044cuda3std3__48in_placeE:
	.zero		1
	.type		_ZN39_INTERNAL_136e96d1_4_k_cu_3240127a_81044cuda3std6ranges3__45__cpo9iter_moveE,@object
	.size		_ZN39_INTERNAL_136e96d1_4_k_cu_3240127a_81044cuda3std6ranges3__45__cpo9iter_moveE,(_ZN39_INTERNAL_136e96d1_4_k_cu_3240127a_81044cuda3std3__45__cpo5beginE - _ZN39_INTERNAL_136e96d1_4_k_cu_3240127a_81044cuda3std6ranges3__45__cpo9iter_moveE)
_ZN39_INTERNAL_136e96d1_4_k_cu_3240127a_81044cuda3std6ranges3__45__cpo9iter_moveE:
	.zero		1
	.type		_ZN39_INTERNAL_136e96d1_4_k_cu_3240127a_81044cuda3std3__45__cpo5beginE,@object
	.size		_ZN39_INTERNAL_136e96d1_4_k_cu_3240127a_81044cuda3std3__45__cpo5beginE,(_ZN39_INTERNAL_136e96d1_4_k_cu_3240127a_81044cuda3std3__441_GLOBAL__N__136e96d1_4_k_cu_3240127a_81046ignoreE - _ZN39_INTERNAL_136e96d1_4_k_cu_3240127a_81044cuda3std3__45__cpo5beginE)
_ZN39_INTERNAL_136e96d1_4_k_cu_3240127a_81044cuda3std3__45__cpo5beginE:
	.zero		1
	.type		_ZN39_INTERNAL_136e96d1_4_k_cu_3240127a_81044cuda3std3__441_GLOBAL__N__136e96d1_4_k_cu_3240127a_81046ignoreE,@object
	.size		_ZN39_INTERNAL_136e96d1_4_k_cu_3240127a_81044cuda3std3__441_GLOBAL__N__136e96d1_4_k_cu_3240127a_81046ignoreE,(_ZN39_INTERNAL_136e96d1_4_k_cu_3240127a_81044cute7productE - _ZN39_INTERNAL_136e96d1_4_k_cu_3240127a_81044cuda3std3__441_GLOBAL__N__136e96d1_4_k_cu_3240127a_81046ignoreE)
_ZN39_INTERNAL_136e96d1_4_k_cu_3240127a_81044cuda3std3__441_GLOBAL__N__136e96d1_4_k_cu_3240127a_81046ignoreE:
	.zero		1
	.type		_ZN39_INTERNAL_136e96d1_4_k_cu_3240127a_81044cute7productE,@object
	.size		_ZN39_INTERNAL_136e96d1_4_k_cu_3240127a_81044cute7productE,(_ZN39_INTERNAL_136e96d1_4_k_cu_3240127a_81044cuda3std3__45__cpo3endE - _ZN39_INTERNAL_136e96d1_4_k_cu_3240127a_81044cute7productE)
_ZN39_INTERNAL_136e96d1_4_k_cu_3240127a_81044cute7productE:
	.zero		1
	.type		_ZN39_INTERNAL_136e96d1_4_k_cu_3240127a_81044cuda3std3__45__cpo3endE,@object
	.size		_ZN39_INTERNAL_136e96d1_4_k_cu_3240127a_81044cuda3std3__45__cpo3endE,(_ZN39_INTERNAL_136e96d1_4_k_cu_3240127a_81044cuda3std3__419piecewise_constructE - _ZN39_INTERNAL_136e96d1_4_k_cu_3240127a_81044cuda3std3__45__cpo3endE)
_ZN39_INTERNAL_136e96d1_4_k_cu_3240127a_81044cuda3std3__45__cpo3endE:
	.zero		1
	.type		_ZN39_INTERNAL_136e96d1_4_k_cu_3240127a_81044cuda3std3__419piecewise_constructE,@object
	.size		_ZN39_INTERNAL_136e96d1_4_k_cu_3240127a_81044cuda3std3__419piecewise_constructE,(_ZN39_INTERNAL_136e96d1_4_k_cu_3240127a_81044cuda3std3__45__cpo4cendE - _ZN39_INTERNAL_136e96d1_4_k_cu_3240127a_81044cuda3std3__419piecewise_constructE)
_ZN39_INTERNAL_136e96d1_4_k_cu_3240127a_81044cuda3std3__419piecewise_constructE:
	.zero		1
	.type		_ZN39_INTERNAL_136e96d1_4_k_cu_3240127a_81044cuda3std3__45__cpo4cendE,@object
	.size		_ZN39_INTERNAL_136e96d1_4_k_cu_3240127a_81044cuda3std3__45__cpo4cendE,(_ZN39_INTERNAL_136e96d1_4_k_cu_3240127a_81044cuda3std6ranges3__45__cpo4swapE - _ZN39_INTERNAL_136e96d1_4_k_cu_3240127a_81044cuda3std3__45__cpo4cendE)
_ZN39_INTERNAL_136e96d1_4_k_cu_3240127a_81044cuda3std3__45__cpo4cendE:
	.zero		1
	.type		_ZN39_INTERNAL_136e96d1_4_k_cu_3240127a_81044cuda3std6ranges3__45__cpo4swapE,@object
	.size		_ZN39_INTERNAL_136e96d1_4_k_cu_3240127a_81044cuda3std6ranges3__45__cpo4swapE,(.L_8 - _ZN39_INTERNAL_136e96d1_4_k_cu_3240127a_81044cuda3std6ranges3__45__cpo4swapE)
_ZN39_INTERNAL_136e96d1_4_k_cu_3240127a_81044cuda3std6ranges3__45__cpo4swapE:
	.zero		1
.L_8:


//--------------------- .nv.constant0._ZN7cutlass13device_kernelINS_4gemm6kernel13GemmUniversalIN4cute5tupleIJiiiiEEENS1_10collective13CollectiveMmaINS1_34MainloopSm90TmaGmmaWarpSpecializedILi4ENS5_IJNS4_1CILi1EEESB_SB_EEENS1_32KernelTmaWarpSpecializedPingpongEEENS5_IJNSA_ILi64EEENSA_ILi160EEENSA_ILi128EEEEEENS_10bfloat16_tENS5_IJlSB_lEEESJ_SK_NS4_8TiledMMAINS4_8MMA_AtomIJNS4_4SM904GMMA27MMA_64x32x16_F32BF16BF16_SSILNSO_5MajorE0ELSQ_0ELNSO_7ScaleInE1ELSR_1EEEEEENS4_6LayoutISC_NS5_IJNSA_ILi0EEESV_SV_EEEEENS5_IJNS4_10UnderscoreESY_SY_EEEEENS4_13SM90_TMA_LOADENS4_14ComposedLayoutINS4_7SwizzleILi3ELi4ELi3EEENS4_18smem_ptr_flag_bitsILi16EEENSU_INS5_IJNSA_ILi8EEESF_EEENS5_IJSF_SB_EEEEEEEvNS4_8identityES11_S1B_vS1C_EENS_8epilogue10collective6detail29Sm90TmaWarpSpecializedAdapterINS1F_15DefaultEpilogueISJ_SK_SK_NS1E_6thread17LinearCombinationISJ_Li1EffLNS1J_9ScaleType4KindE0ELNS_15FloatRoundStyleE2ESJ_EENS1_15EpilogueDefaultEEEEEvvEEEEvNT_6ParamsE --------------------------
	.section	.nv.constant0._ZN7cutlass13device_kernelINS_4gemm6kernel13GemmUniversalIN4cute5tupleIJiiiiEEENS1_10collective13CollectiveMmaINS1_34MainloopSm90TmaGmmaWarpSpecializedILi4ENS5_IJNS4_1CILi1EEESB_SB_EEENS1_32KernelTmaWarpSpecializedPingpongEEENS5_IJNSA_ILi64EEENSA_ILi160EEENSA_ILi128EEEEEENS_10bfloat16_tENS5_IJlSB_lEEESJ_SK_NS4_8TiledMMAINS4_8MMA_AtomIJNS4_4SM904GMMA27MMA_64x32x16_F32BF16BF16_SSILNSO_5MajorE0ELSQ_0ELNSO_7ScaleInE1ELSR_1EEEEEENS4_6LayoutISC_NS5_IJNSA_ILi0EEESV_SV_EEEEENS5_IJNS4_10UnderscoreESY_SY_EEEEENS4_13SM90_TMA_LOADENS4_14ComposedLayoutINS4_7SwizzleILi3ELi4ELi3EEENS4_18smem_ptr_flag_bitsILi16EEENSU_INS5_IJNSA_ILi8EEESF_EEENS5_IJSF_SB_EEEEEEEvNS4_8identityES11_S1B_vS1C_EENS_8epilogue10collective6detail29Sm90TmaWarpSpecializedAdapterINS1F_15DefaultEpilogueISJ_SK_SK_NS1E_6thread17LinearCombinationISJ_Li1EffLNS1J_9ScaleType4KindE0ELNS_15FloatRoundStyleE2ESJ_EENS1_15EpilogueDefaultEEEEEvvEEEEvNT_6ParamsE,"a",@progbits
	.sectionflags	@""
	.align	4
.nv.constant0._ZN7cutlass13device_kernelINS_4gemm6kernel13GemmUniversalIN4cute5tupleIJiiiiEEENS1_10collective13CollectiveMmaINS1_34MainloopSm90TmaGmmaWarpSpecializedILi4ENS5_IJNS4_1CILi1EEESB_SB_EEENS1_32KernelTmaWarpSpecializedPingpongEEENS5_IJNSA_ILi64EEENSA_ILi160EEENSA_ILi128EEEEEENS_10bfloat16_tENS5_IJlSB_lEEESJ_SK_NS4_8TiledMMAINS4_8MMA_AtomIJNS4_4SM904GMMA27MMA_64x32x16_F32BF16BF16_SSILNSO_5MajorE0ELSQ_0ELNSO_7ScaleInE1ELSR_1EEEEEENS4_6LayoutISC_NS5_IJNSA_ILi0EEESV_SV_EEEEENS5_IJNS4_10UnderscoreESY_SY_EEEEENS4_13SM90_TMA_LOADENS4_14ComposedLayoutINS4_7SwizzleILi3ELi4ELi3EEENS4_18smem_ptr_flag_bitsILi16EEENSU_INS5_IJNSA_ILi8EEESF_EEENS5_IJSF_SB_EEEEEEEvNS4_8identityES11_S1B_vS1C_EENS_8epilogue10collective6detail29Sm90TmaWarpSpecializedAdapterINS1F_15DefaultEpilogueISJ_SK_SK_NS1E_6thread17LinearCombinationISJ_Li1EffLNS1J_9ScaleType4KindE0ELNS_15FloatRoundStyleE2ESJ_EENS1_15EpilogueDefaultEEEEEvvEEEEvNT_6ParamsE:
	.zero		1664


//--------------------- SYMBOLS --------------------------

	.type		.nv.reservedSmem.offset0,@object
	.size		.nv.reservedSmem.offset0,0x4
	.type		__assertfail,@function
